//
// Generated by NVIDIA NVVM Compiler
//
// Compiler Build ID: CL-36424714
// Cuda compilation tools, release 13.0, V13.0.88
// Based on NVVM 20.0.0
//

.version 9.0
.target sm_100
.address_size 64

	// .globl	_Z22paged_attention_kernelPK6__halfS1_S1_PS_PKiiiif

.visible .entry _Z22paged_attention_kernelPK6__halfS1_S1_PS_PKiiiif(
	.param .u64 .ptr .align 1 _Z22paged_attention_kernelPK6__halfS1_S1_PS_PKiiiif_param_0,
	.param .u64 .ptr .align 1 _Z22paged_attention_kernelPK6__halfS1_S1_PS_PKiiiif_param_1,
	.param .u64 .ptr .align 1 _Z22paged_attention_kernelPK6__halfS1_S1_PS_PKiiiif_param_2,
	.param .u64 .ptr .align 1 _Z22paged_attention_kernelPK6__halfS1_S1_PS_PKiiiif_param_3,
	.param .u64 .ptr .align 1 _Z22paged_attention_kernelPK6__halfS1_S1_PS_PKiiiif_param_4,
	.param .u32 _Z22paged_attention_kernelPK6__halfS1_S1_PS_PKiiiif_param_5,
	.param .u32 _Z22paged_attention_kernelPK6__halfS1_S1_PS_PKiiiif_param_6,
	.param .u32 _Z22paged_attention_kernelPK6__halfS1_S1_PS_PKiiiif_param_7,
	.param .f32 _Z22paged_attention_kernelPK6__halfS1_S1_PS_PKiiiif_param_8
)
{
	.local .align 16 .b8 	__local_depot0[1280];
	.reg .b64 	%SP;
	.reg .b64 	%SPL;
	.reg .pred 	%p<60>;
	.reg .b16 	%rs<73>;
	.reg .b32 	%r<212>;
	.reg .b32 	%f<414>;
	.reg .b64 	%rd<92>;

	mov.u64 	%SPL, __local_depot0;
	ld.param.u64 	%rd15, [_Z22paged_attention_kernelPK6__halfS1_S1_PS_PKiiiif_param_0];
	ld.param.u64 	%rd16, [_Z22paged_attention_kernelPK6__halfS1_S1_PS_PKiiiif_param_1];
	ld.param.u64 	%rd17, [_Z22paged_attention_kernelPK6__halfS1_S1_PS_PKiiiif_param_3];
	ld.param.u64 	%rd18, [_Z22paged_attention_kernelPK6__halfS1_S1_PS_PKiiiif_param_4];
	ld.param.u32 	%r90, [_Z22paged_attention_kernelPK6__halfS1_S1_PS_PKiiiif_param_5];
	ld.param.u32 	%r91, [_Z22paged_attention_kernelPK6__halfS1_S1_PS_PKiiiif_param_6];
	ld.param.u32 	%r92, [_Z22paged_attention_kernelPK6__halfS1_S1_PS_PKiiiif_param_7];
	ld.param.f32 	%f43, [_Z22paged_attention_kernelPK6__halfS1_S1_PS_PKiiiif_param_8];
	cvta.to.global.u64 	%rd1, %rd15;
	cvta.to.global.u64 	%rd2, %rd16;
	cvta.to.global.u64 	%rd3, %rd17;
	cvta.to.global.u64 	%rd4, %rd18;
	add.u64 	%rd5, %SPL, 0;
	add.u64 	%rd6, %SPL, 256;
	mov.u32 	%r1, %ctaid.x;
	mov.u32 	%r93, %tid.x;
	mov.u32 	%r94, %ctaid.y;
	mov.u32 	%r95, %ntid.x;
	mad.lo.s32 	%r2, %r94, %r95, %r93;
	mul.lo.s32 	%r3, %r92, %r90;
	setp.ge.s32 	%p1, %r2, %r3;
	@%p1 bra 	$L__BB0_83;
	mul.lo.s32 	%r4, %r92, %r1;
	setp.lt.s32 	%p2, %r91, 1;
	@%p2 bra 	$L__BB0_14;
	div.s32 	%r97, %r2, %r90;
	add.s32 	%r98, %r97, %r4;
	mul.wide.s32 	%rd21, %r98, 4;
	add.s64 	%rd22, %rd4, %rd21;
	ld.global.nc.u32 	%r99, [%rd22];
	mul.lo.s32 	%r100, %r97, %r90;
	sub.s32 	%r101, %r2, %r100;
	mad.lo.s32 	%r102, %r99, %r90, %r101;
	mul.lo.s32 	%r5, %r102, %r91;
	and.b32  	%r6, %r91, 15;
	setp.lt.u32 	%p3, %r91, 16;
	mov.b32 	%r181, 0;
	@%p3 bra 	$L__BB0_5;
	and.b32  	%r181, %r91, 2147483632;
	mov.b32 	%r194, 0;
$L__BB0_4:
	.pragma "nounroll";
	add.s32 	%r104, %r194, %r5;
	mul.wide.s32 	%rd23, %r104, 2;
	add.s64 	%rd24, %rd1, %rd23;
	ld.global.nc.u16 	%rs3, [%rd24];
	// begin inline asm
	{  cvt.f32.f16 %f44, %rs3;}

	// end inline asm
	mul.wide.u32 	%rd25, %r194, 4;
	add.s64 	%rd26, %rd5, %rd25;
	ld.global.nc.u16 	%rs4, [%rd24+2];
	// begin inline asm
	{  cvt.f32.f16 %f45, %rs4;}

	// end inline asm
	ld.global.nc.u16 	%rs5, [%rd24+4];
	// begin inline asm
	{  cvt.f32.f16 %f46, %rs5;}

	// end inline asm
	ld.global.nc.u16 	%rs6, [%rd24+6];
	// begin inline asm
	{  cvt.f32.f16 %f47, %rs6;}

	// end inline asm
	st.local.v4.f32 	[%rd26], {%f44, %f45, %f46, %f47};
	ld.global.nc.u16 	%rs7, [%rd24+8];
	// begin inline asm
	{  cvt.f32.f16 %f48, %rs7;}

	// end inline asm
	ld.global.nc.u16 	%rs8, [%rd24+10];
	// begin inline asm
	{  cvt.f32.f16 %f49, %rs8;}

	// end inline asm
	ld.global.nc.u16 	%rs9, [%rd24+12];
	// begin inline asm
	{  cvt.f32.f16 %f50, %rs9;}

	// end inline asm
	ld.global.nc.u16 	%rs10, [%rd24+14];
	// begin inline asm
	{  cvt.f32.f16 %f51, %rs10;}

	// end inline asm
	st.local.v4.f32 	[%rd26+16], {%f48, %f49, %f50, %f51};
	ld.global.nc.u16 	%rs11, [%rd24+16];
	// begin inline asm
	{  cvt.f32.f16 %f52, %rs11;}

	// end inline asm
	ld.global.nc.u16 	%rs12, [%rd24+18];
	// begin inline asm
	{  cvt.f32.f16 %f53, %rs12;}

	// end inline asm
	ld.global.nc.u16 	%rs13, [%rd24+20];
	// begin inline asm
	{  cvt.f32.f16 %f54, %rs13;}

	// end inline asm
	ld.global.nc.u16 	%rs14, [%rd24+22];
	// begin inline asm
	{  cvt.f32.f16 %f55, %rs14;}

	// end inline asm
	st.local.v4.f32 	[%rd26+32], {%f52, %f53, %f54, %f55};
	ld.global.nc.u16 	%rs15, [%rd24+24];
	// begin inline asm
	{  cvt.f32.f16 %f56, %rs15;}

	// end inline asm
	ld.global.nc.u16 	%rs16, [%rd24+26];
	// begin inline asm
	{  cvt.f32.f16 %f57, %rs16;}

	// end inline asm
	ld.global.nc.u16 	%rs17, [%rd24+28];
	// begin inline asm
	{  cvt.f32.f16 %f58, %rs17;}

	// end inline asm
	ld.global.nc.u16 	%rs18, [%rd24+30];
	// begin inline asm
	{  cvt.f32.f16 %f59, %rs18;}

	// end inline asm
	st.local.v4.f32 	[%rd26+48], {%f56, %f57, %f58, %f59};
	add.s32 	%r194, %r194, 16;
	setp.eq.s32 	%p4, %r194, %r181;
	@%p4 bra 	$L__BB0_5;
	bra.uni 	$L__BB0_4;
$L__BB0_5:
	setp.eq.s32 	%p5, %r6, 0;
	@%p5 bra 	$L__BB0_14;
	and.b32  	%r9, %r91, 7;
	setp.lt.u32 	%p6, %r6, 8;
	@%p6 bra 	$L__BB0_8;
	add.s32 	%r105, %r181, %r5;
	mul.wide.s32 	%rd27, %r105, 2;
	add.s64 	%rd28, %rd1, %rd27;
	ld.global.nc.u16 	%rs19, [%rd28];
	// begin inline asm
	{  cvt.f32.f16 %f60, %rs19;}

	// end inline asm
	mul.wide.u32 	%rd29, %r181, 4;
	add.s64 	%rd30, %rd5, %rd29;
	st.local.f32 	[%rd30], %f60;
	ld.global.nc.u16 	%rs20, [%rd28+2];
	// begin inline asm
	{  cvt.f32.f16 %f61, %rs20;}

	// end inline asm
	st.local.f32 	[%rd30+4], %f61;
	ld.global.nc.u16 	%rs21, [%rd28+4];
	// begin inline asm
	{  cvt.f32.f16 %f62, %rs21;}

	// end inline asm
	st.local.f32 	[%rd30+8], %f62;
	ld.global.nc.u16 	%rs22, [%rd28+6];
	// begin inline asm
	{  cvt.f32.f16 %f63, %rs22;}

	// end inline asm
	st.local.f32 	[%rd30+12], %f63;
	ld.global.nc.u16 	%rs23, [%rd28+8];
	// begin inline asm
	{  cvt.f32.f16 %f64, %rs23;}

	// end inline asm
	st.local.f32 	[%rd30+16], %f64;
	ld.global.nc.u16 	%rs24, [%rd28+10];
	// begin inline asm
	{  cvt.f32.f16 %f65, %rs24;}

	// end inline asm
	st.local.f32 	[%rd30+20], %f65;
	ld.global.nc.u16 	%rs25, [%rd28+12];
	// begin inline asm
	{  cvt.f32.f16 %f66, %rs25;}

	// end inline asm
	st.local.f32 	[%rd30+24], %f66;
	ld.global.nc.u16 	%rs26, [%rd28+14];
	// begin inline asm
	{  cvt.f32.f16 %f67, %rs26;}

	// end inline asm
	st.local.f32 	[%rd30+28], %f67;
	add.s32 	%r181, %r181, 8;
$L__BB0_8:
	setp.eq.s32 	%p7, %r9, 0;
	@%p7 bra 	$L__BB0_14;
	and.b32  	%r12, %r91, 3;
	setp.lt.u32 	%p8, %r9, 4;
	@%p8 bra 	$L__BB0_11;
	add.s32 	%r106, %r181, %r5;
	mul.wide.s32 	%rd31, %r106, 2;
	add.s64 	%rd32, %rd1, %rd31;
	ld.global.nc.u16 	%rs27, [%rd32];
	// begin inline asm
	{  cvt.f32.f16 %f68, %rs27;}

	// end inline asm
	mul.wide.u32 	%rd33, %r181, 4;
	add.s64 	%rd34, %rd5, %rd33;
	st.local.f32 	[%rd34], %f68;
	ld.global.nc.u16 	%rs28, [%rd32+2];
	// begin inline asm
	{  cvt.f32.f16 %f69, %rs28;}

	// end inline asm
	st.local.f32 	[%rd34+4], %f69;
	ld.global.nc.u16 	%rs29, [%rd32+4];
	// begin inline asm
	{  cvt.f32.f16 %f70, %rs29;}

	// end inline asm
	st.local.f32 	[%rd34+8], %f70;
	ld.global.nc.u16 	%rs30, [%rd32+6];
	// begin inline asm
	{  cvt.f32.f16 %f71, %rs30;}

	// end inline asm
	st.local.f32 	[%rd34+12], %f71;
	add.s32 	%r181, %r181, 4;
$L__BB0_11:
	setp.eq.s32 	%p9, %r12, 0;
	@%p9 bra 	$L__BB0_14;
	mov.b32 	%r185, 0;
$L__BB0_13:
	.pragma "nounroll";
	add.s32 	%r108, %r181, %r5;
	mul.wide.s32 	%rd35, %r108, 2;
	add.s64 	%rd36, %rd1, %rd35;
	ld.global.nc.u16 	%rs31, [%rd36];
	// begin inline asm
	{  cvt.f32.f16 %f72, %rs31;}

	// end inline asm
	mul.wide.u32 	%rd37, %r181, 4;
	add.s64 	%rd38, %rd5, %rd37;
	st.local.f32 	[%rd38], %f72;
	add.s32 	%r181, %r181, 1;
	add.s32 	%r185, %r185, 1;
	setp.ne.s32 	%p10, %r185, %r12;
	@%p10 bra 	$L__BB0_13;
$L__BB0_14:
	mov.f32 	%f398, 0fF149F2CA;
	min.s32 	%r109, %r92, %r90;
	setp.lt.s32 	%p11, %r109, 1;
	@%p11 bra 	$L__BB0_39;
	setp.gt.s32 	%p12, %r91, 0;
	@%p12 bra 	$L__BB0_20;
	mul.f32 	%f1, %f43, 0f00000000;
	mov.f32 	%f398, 0fF149F2CA;
	mov.b32 	%r192, 0;
$L__BB0_17:
	mul.lo.s32 	%r38, %r192, %r90;
	mov.b32 	%r193, 0;
$L__BB0_18:
	add.s32 	%r40, %r193, %r38;
	setp.ge.s32 	%p13, %r40, %r3;
	@%p13 bra 	$L__BB0_38;
	mul.wide.u32 	%rd39, %r40, 4;
	add.s64 	%rd40, %rd6, %rd39;
	st.local.f32 	[%rd40], %f1;
	max.f32 	%f398, %f398, %f1;
	add.s32 	%r193, %r193, 1;
	setp.ne.s32 	%p14, %r193, %r90;
	@%p14 bra 	$L__BB0_18;
	bra.uni 	$L__BB0_38;
$L__BB0_20:
	and.b32  	%r19, %r91, 15;
	and.b32  	%r20, %r91, 7;
	and.b32  	%r21, %r91, 2147483632;
	and.b32  	%r22, %r91, 3;
	mov.f32 	%f398, 0fF149F2CA;
	mov.b32 	%r186, 0;
$L__BB0_21:
	add.s32 	%r114, %r186, %r4;
	mul.wide.u32 	%rd41, %r114, 4;
	add.s64 	%rd42, %rd4, %rd41;
	ld.global.nc.u32 	%r115, [%rd42];
	mul.lo.s32 	%r24, %r115, %r90;
	mov.b32 	%r187, 0;
$L__BB0_22:
	mad.lo.s32 	%r26, %r186, %r90, %r187;
	setp.lt.s32 	%p16, %r26, %r3;
	@%p16 bra 	$L__BB0_23;
	bra.uni 	$L__BB0_37;
$L__BB0_23:
	add.s32 	%r117, %r91, -1;
	setp.lt.u32 	%p17, %r117, 15;
	add.s32 	%r118, %r187, %r24;
	mul.lo.s32 	%r29, %r118, %r91;
	mov.f32 	%f397, 0f00000000;
	mov.b32 	%r190, 0;
	@%p17 bra 	$L__BB0_26;
	mov.f32 	%f397, 0f00000000;
	mov.b32 	%r188, 0;
$L__BB0_25:
	.pragma "nounroll";
	add.s32 	%r120, %r188, %r29;
	mul.wide.s32 	%rd43, %r120, 2;
	add.s64 	%rd44, %rd2, %rd43;
	ld.global.nc.u16 	%rs32, [%rd44];
	// begin inline asm
	{  cvt.f32.f16 %f79, %rs32;}

	// end inline asm
	mul.wide.u32 	%rd45, %r188, 4;
	add.s64 	%rd46, %rd5, %rd45;
	ld.local.v4.f32 	{%f95, %f96, %f97, %f98}, [%rd46];
	fma.rn.f32 	%f99, %f79, %f95, %f397;
	ld.global.nc.u16 	%rs33, [%rd44+2];
	// begin inline asm
	{  cvt.f32.f16 %f80, %rs33;}

	// end inline asm
	fma.rn.f32 	%f100, %f80, %f96, %f99;
	ld.global.nc.u16 	%rs34, [%rd44+4];
	// begin inline asm
	{  cvt.f32.f16 %f81, %rs34;}

	// end inline asm
	fma.rn.f32 	%f101, %f81, %f97, %f100;
	ld.global.nc.u16 	%rs35, [%rd44+6];
	// begin inline asm
	{  cvt.f32.f16 %f82, %rs35;}

	// end inline asm
	fma.rn.f32 	%f102, %f82, %f98, %f101;
	ld.global.nc.u16 	%rs36, [%rd44+8];
	// begin inline asm
	{  cvt.f32.f16 %f83, %rs36;}

	// end inline asm
	ld.local.v4.f32 	{%f103, %f104, %f105, %f106}, [%rd46+16];
	fma.rn.f32 	%f107, %f83, %f103, %f102;
	ld.global.nc.u16 	%rs37, [%rd44+10];
	// begin inline asm
	{  cvt.f32.f16 %f84, %rs37;}

	// end inline asm
	fma.rn.f32 	%f108, %f84, %f104, %f107;
	ld.global.nc.u16 	%rs38, [%rd44+12];
	// begin inline asm
	{  cvt.f32.f16 %f85, %rs38;}

	// end inline asm
	fma.rn.f32 	%f109, %f85, %f105, %f108;
	ld.global.nc.u16 	%rs39, [%rd44+14];
	// begin inline asm
	{  cvt.f32.f16 %f86, %rs39;}

	// end inline asm
	fma.rn.f32 	%f110, %f86, %f106, %f109;
	ld.global.nc.u16 	%rs40, [%rd44+16];
	// begin inline asm
	{  cvt.f32.f16 %f87, %rs40;}

	// end inline asm
	ld.local.v4.f32 	{%f111, %f112, %f113, %f114}, [%rd46+32];
	fma.rn.f32 	%f115, %f87, %f111, %f110;
	ld.global.nc.u16 	%rs41, [%rd44+18];
	// begin inline asm
	{  cvt.f32.f16 %f88, %rs41;}

	// end inline asm
	fma.rn.f32 	%f116, %f88, %f112, %f115;
	ld.global.nc.u16 	%rs42, [%rd44+20];
	// begin inline asm
	{  cvt.f32.f16 %f89, %rs42;}

	// end inline asm
	fma.rn.f32 	%f117, %f89, %f113, %f116;
	ld.global.nc.u16 	%rs43, [%rd44+22];
	// begin inline asm
	{  cvt.f32.f16 %f90, %rs43;}

	// end inline asm
	fma.rn.f32 	%f118, %f90, %f114, %f117;
	ld.global.nc.u16 	%rs44, [%rd44+24];
	// begin inline asm
	{  cvt.f32.f16 %f91, %rs44;}

	// end inline asm
	ld.local.v4.f32 	{%f119, %f120, %f121, %f122}, [%rd46+48];
	fma.rn.f32 	%f123, %f91, %f119, %f118;
	ld.global.nc.u16 	%rs45, [%rd44+26];
	// begin inline asm
	{  cvt.f32.f16 %f92, %rs45;}

	// end inline asm
	fma.rn.f32 	%f124, %f92, %f120, %f123;
	ld.global.nc.u16 	%rs46, [%rd44+28];
	// begin inline asm
	{  cvt.f32.f16 %f93, %rs46;}

	// end inline asm
	fma.rn.f32 	%f125, %f93, %f121, %f124;
	ld.global.nc.u16 	%rs47, [%rd44+30];
	// begin inline asm
	{  cvt.f32.f16 %f94, %rs47;}

	// end inline asm
	fma.rn.f32 	%f397, %f94, %f122, %f125;
	add.s32 	%r188, %r188, 16;
	setp.eq.s32 	%p18, %r188, %r21;
	mov.u32 	%r190, %r21;
	@%p18 bra 	$L__BB0_26;
	bra.uni 	$L__BB0_25;
$L__BB0_26:
	setp.eq.s32 	%p19, %r19, 0;
	@%p19 bra 	$L__BB0_36;
	add.s32 	%r121, %r19, -1;
	setp.lt.u32 	%p20, %r121, 7;
	@%p20 bra 	$L__BB0_29;
	add.s32 	%r122, %r190, %r29;
	mul.wide.s32 	%rd47, %r122, 2;
	add.s64 	%rd48, %rd2, %rd47;
	ld.global.nc.u16 	%rs48, [%rd48];
	// begin inline asm
	{  cvt.f32.f16 %f127, %rs48;}

	// end inline asm
	mul.wide.u32 	%rd49, %r190, 4;
	add.s64 	%rd50, %rd5, %rd49;
	ld.local.f32 	%f135, [%rd50];
	fma.rn.f32 	%f136, %f127, %f135, %f397;
	ld.global.nc.u16 	%rs49, [%rd48+2];
	// begin inline asm
	{  cvt.f32.f16 %f128, %rs49;}

	// end inline asm
	ld.local.f32 	%f137, [%rd50+4];
	fma.rn.f32 	%f138, %f128, %f137, %f136;
	ld.global.nc.u16 	%rs50, [%rd48+4];
	// begin inline asm
	{  cvt.f32.f16 %f129, %rs50;}

	// end inline asm
	ld.local.f32 	%f139, [%rd50+8];
	fma.rn.f32 	%f140, %f129, %f139, %f138;
	ld.global.nc.u16 	%rs51, [%rd48+6];
	// begin inline asm
	{  cvt.f32.f16 %f130, %rs51;}

	// end inline asm
	ld.local.f32 	%f141, [%rd50+12];
	fma.rn.f32 	%f142, %f130, %f141, %f140;
	ld.global.nc.u16 	%rs52, [%rd48+8];
	// begin inline asm
	{  cvt.f32.f16 %f131, %rs52;}

	// end inline asm
	ld.local.f32 	%f143, [%rd50+16];
	fma.rn.f32 	%f144, %f131, %f143, %f142;
	ld.global.nc.u16 	%rs53, [%rd48+10];
	// begin inline asm
	{  cvt.f32.f16 %f132, %rs53;}

	// end inline asm
	ld.local.f32 	%f145, [%rd50+20];
	fma.rn.f32 	%f146, %f132, %f145, %f144;
	ld.global.nc.u16 	%rs54, [%rd48+12];
	// begin inline asm
	{  cvt.f32.f16 %f133, %rs54;}

	// end inline asm
	ld.local.f32 	%f147, [%rd50+24];
	fma.rn.f32 	%f148, %f133, %f147, %f146;
	ld.global.nc.u16 	%rs55, [%rd48+14];
	// begin inline asm
	{  cvt.f32.f16 %f134, %rs55;}

	// end inline asm
	ld.local.f32 	%f149, [%rd50+28];
	fma.rn.f32 	%f397, %f134, %f149, %f148;
	add.s32 	%r190, %r190, 8;
$L__BB0_29:
	setp.eq.s32 	%p21, %r20, 0;
	@%p21 bra 	$L__BB0_36;
	add.s32 	%r123, %r20, -1;
	setp.lt.u32 	%p22, %r123, 3;
	@%p22 bra 	$L__BB0_32;
	add.s32 	%r124, %r190, %r29;
	mul.wide.s32 	%rd51, %r124, 2;
	add.s64 	%rd52, %rd2, %rd51;
	ld.global.nc.u16 	%rs56, [%rd52];
	// begin inline asm
	{  cvt.f32.f16 %f151, %rs56;}

	// end inline asm
	mul.wide.u32 	%rd53, %r190, 4;
	add.s64 	%rd54, %rd5, %rd53;
	ld.local.f32 	%f155, [%rd54];
	fma.rn.f32 	%f156, %f151, %f155, %f397;
	ld.global.nc.u16 	%rs57, [%rd52+2];
	// begin inline asm
	{  cvt.f32.f16 %f152, %rs57;}

	// end inline asm
	ld.local.f32 	%f157, [%rd54+4];
	fma.rn.f32 	%f158, %f152, %f157, %f156;
	ld.global.nc.u16 	%rs58, [%rd52+4];
	// begin inline asm
	{  cvt.f32.f16 %f153, %rs58;}

	// end inline asm
	ld.local.f32 	%f159, [%rd54+8];
	fma.rn.f32 	%f160, %f153, %f159, %f158;
	ld.global.nc.u16 	%rs59, [%rd52+6];
	// begin inline asm
	{  cvt.f32.f16 %f154, %rs59;}

	// end inline asm
	ld.local.f32 	%f161, [%rd54+12];
	fma.rn.f32 	%f397, %f154, %f161, %f160;
	add.s32 	%r190, %r190, 4;
$L__BB0_32:
	setp.eq.s32 	%p23, %r22, 0;
	@%p23 bra 	$L__BB0_36;
	setp.eq.s32 	%p24, %r22, 1;
	add.s32 	%r125, %r190, %r29;
	mul.wide.s32 	%rd55, %r125, 2;
	add.s64 	%rd7, %rd2, %rd55;
	ld.global.nc.u16 	%rs60, [%rd7];
	// begin inline asm
	{  cvt.f32.f16 %f162, %rs60;}

	// end inline asm
	mul.wide.u32 	%rd56, %r190, 4;
	add.s64 	%rd8, %rd5, %rd56;
	ld.local.f32 	%f163, [%rd8];
	fma.rn.f32 	%f397, %f162, %f163, %f397;
	@%p24 bra 	$L__BB0_36;
	setp.eq.s32 	%p25, %r22, 2;
	ld.global.nc.u16 	%rs61, [%rd7+2];
	// begin inline asm
	{  cvt.f32.f16 %f164, %rs61;}

	// end inline asm
	ld.local.f32 	%f165, [%rd8+4];
	fma.rn.f32 	%f397, %f164, %f165, %f397;
	@%p25 bra 	$L__BB0_36;
	ld.global.nc.u16 	%rs62, [%rd7+4];
	// begin inline asm
	{  cvt.f32.f16 %f166, %rs62;}

	// end inline asm
	ld.local.f32 	%f167, [%rd8+8];
	fma.rn.f32 	%f397, %f166, %f167, %f397;
$L__BB0_36:
	mul.f32 	%f168, %f43, %f397;
	mul.wide.u32 	%rd57, %r26, 4;
	add.s64 	%rd58, %rd6, %rd57;
	st.local.f32 	[%rd58], %f168;
	max.f32 	%f398, %f398, %f168;
	add.s32 	%r187, %r187, 1;
	setp.ne.s32 	%p26, %r187, %r90;
	@%p26 bra 	$L__BB0_22;
$L__BB0_37:
	add.s32 	%r186, %r186, 1;
	setp.eq.s32 	%p27, %r186, %r92;
	@%p27 bra 	$L__BB0_39;
	bra.uni 	$L__BB0_21;
$L__BB0_38:
	add.s32 	%r192, %r192, 1;
	setp.eq.s32 	%p15, %r192, %r92;
	@%p15 bra 	$L__BB0_39;
	bra.uni 	$L__BB0_17;
$L__BB0_39:
	setp.lt.s32 	%p28, %r3, 1;
	mov.f32 	%f409, 0f00000000;
	@%p28 bra 	$L__BB0_51;
	and.b32  	%r45, %r3, 7;
	setp.lt.u32 	%p29, %r3, 8;
	mov.f32 	%f409, 0f00000000;
	mov.b32 	%r195, 0;
	@%p29 bra 	$L__BB0_43;
	and.b32  	%r195, %r3, 2147483640;
	mov.f32 	%f409, 0f00000000;
	mov.b32 	%r207, 0;
$L__BB0_42:
	.pragma "nounroll";
	mul.wide.u32 	%rd59, %r207, 4;
	add.s64 	%rd60, %rd6, %rd59;
	ld.local.v4.f32 	{%f173, %f174, %f175, %f176}, [%rd60];
	sub.f32 	%f177, %f173, %f398;
	fma.rn.f32 	%f178, %f177, 0f3BBB989D, 0f3F000000;
	cvt.sat.f32.f32 	%f179, %f178;
	mov.f32 	%f180, 0f4B400001;
	mov.f32 	%f181, 0f437C0000;
	fma.rm.f32 	%f182, %f179, %f181, %f180;
	add.f32 	%f183, %f182, 0fCB40007F;
	neg.f32 	%f184, %f183;
	fma.rn.f32 	%f185, %f177, 0f3FB8AA3B, %f184;
	fma.rn.f32 	%f186, %f177, 0f32A57060, %f185;
	mov.b32 	%r128, %f182;
	shl.b32 	%r129, %r128, 23;
	mov.b32 	%f187, %r129;
	ex2.approx.ftz.f32 	%f188, %f186;
	mul.f32 	%f189, %f188, %f187;
	add.f32 	%f190, %f409, %f189;
	sub.f32 	%f191, %f174, %f398;
	fma.rn.f32 	%f192, %f191, 0f3BBB989D, 0f3F000000;
	cvt.sat.f32.f32 	%f193, %f192;
	fma.rm.f32 	%f194, %f193, %f181, %f180;
	add.f32 	%f195, %f194, 0fCB40007F;
	neg.f32 	%f196, %f195;
	fma.rn.f32 	%f197, %f191, 0f3FB8AA3B, %f196;
	fma.rn.f32 	%f198, %f191, 0f32A57060, %f197;
	mov.b32 	%r130, %f194;
	shl.b32 	%r131, %r130, 23;
	mov.b32 	%f199, %r131;
	ex2.approx.ftz.f32 	%f200, %f198;
	mul.f32 	%f201, %f200, %f199;
	add.f32 	%f202, %f190, %f201;
	sub.f32 	%f203, %f175, %f398;
	fma.rn.f32 	%f204, %f203, 0f3BBB989D, 0f3F000000;
	cvt.sat.f32.f32 	%f205, %f204;
	fma.rm.f32 	%f206, %f205, %f181, %f180;
	add.f32 	%f207, %f206, 0fCB40007F;
	neg.f32 	%f208, %f207;
	fma.rn.f32 	%f209, %f203, 0f3FB8AA3B, %f208;
	fma.rn.f32 	%f210, %f203, 0f32A57060, %f209;
	mov.b32 	%r132, %f206;
	shl.b32 	%r133, %r132, 23;
	mov.b32 	%f211, %r133;
	ex2.approx.ftz.f32 	%f212, %f210;
	mul.f32 	%f213, %f212, %f211;
	add.f32 	%f214, %f202, %f213;
	sub.f32 	%f215, %f176, %f398;
	fma.rn.f32 	%f216, %f215, 0f3BBB989D, 0f3F000000;
	cvt.sat.f32.f32 	%f217, %f216;
	fma.rm.f32 	%f218, %f217, %f181, %f180;
	add.f32 	%f219, %f218, 0fCB40007F;
	neg.f32 	%f220, %f219;
	fma.rn.f32 	%f221, %f215, 0f3FB8AA3B, %f220;
	fma.rn.f32 	%f222, %f215, 0f32A57060, %f221;
	mov.b32 	%r134, %f218;
	shl.b32 	%r135, %r134, 23;
	mov.b32 	%f223, %r135;
	ex2.approx.ftz.f32 	%f224, %f222;
	mul.f32 	%f225, %f224, %f223;
	st.local.v4.f32 	[%rd60], {%f189, %f201, %f213, %f225};
	add.f32 	%f226, %f214, %f225;
	ld.local.v4.f32 	{%f227, %f228, %f229, %f230}, [%rd60+16];
	sub.f32 	%f231, %f227, %f398;
	fma.rn.f32 	%f232, %f231, 0f3BBB989D, 0f3F000000;
	cvt.sat.f32.f32 	%f233, %f232;
	fma.rm.f32 	%f234, %f233, %f181, %f180;
	add.f32 	%f235, %f234, 0fCB40007F;
	neg.f32 	%f236, %f235;
	fma.rn.f32 	%f237, %f231, 0f3FB8AA3B, %f236;
	fma.rn.f32 	%f238, %f231, 0f32A57060, %f237;
	mov.b32 	%r136, %f234;
	shl.b32 	%r137, %r136, 23;
	mov.b32 	%f239, %r137;
	ex2.approx.ftz.f32 	%f240, %f238;
	mul.f32 	%f241, %f240, %f239;
	add.f32 	%f242, %f226, %f241;
	sub.f32 	%f243, %f228, %f398;
	fma.rn.f32 	%f244, %f243, 0f3BBB989D, 0f3F000000;
	cvt.sat.f32.f32 	%f245, %f244;
	fma.rm.f32 	%f246, %f245, %f181, %f180;
	add.f32 	%f247, %f246, 0fCB40007F;
	neg.f32 	%f248, %f247;
	fma.rn.f32 	%f249, %f243, 0f3FB8AA3B, %f248;
	fma.rn.f32 	%f250, %f243, 0f32A57060, %f249;
	mov.b32 	%r138, %f246;
	shl.b32 	%r139, %r138, 23;
	mov.b32 	%f251, %r139;
	ex2.approx.ftz.f32 	%f252, %f250;
	mul.f32 	%f253, %f252, %f251;
	add.f32 	%f254, %f242, %f253;
	sub.f32 	%f255, %f229, %f398;
	fma.rn.f32 	%f256, %f255, 0f3BBB989D, 0f3F000000;
	cvt.sat.f32.f32 	%f257, %f256;
	fma.rm.f32 	%f258, %f257, %f181, %f180;
	add.f32 	%f259, %f258, 0fCB40007F;
	neg.f32 	%f260, %f259;
	fma.rn.f32 	%f261, %f255, 0f3FB8AA3B, %f260;
	fma.rn.f32 	%f262, %f255, 0f32A57060, %f261;
	mov.b32 	%r140, %f258;
	shl.b32 	%r141, %r140, 23;
	mov.b32 	%f263, %r141;
	ex2.approx.ftz.f32 	%f264, %f262;
	mul.f32 	%f265, %f264, %f263;
	add.f32 	%f266, %f254, %f265;
	sub.f32 	%f267, %f230, %f398;
	fma.rn.f32 	%f268, %f267, 0f3BBB989D, 0f3F000000;
	cvt.sat.f32.f32 	%f269, %f268;
	fma.rm.f32 	%f270, %f269, %f181, %f180;
	add.f32 	%f271, %f270, 0fCB40007F;
	neg.f32 	%f272, %f271;
	fma.rn.f32 	%f273, %f267, 0f3FB8AA3B, %f272;
	fma.rn.f32 	%f274, %f267, 0f32A57060, %f273;
	mov.b32 	%r142, %f270;
	shl.b32 	%r143, %r142, 23;
	mov.b32 	%f275, %r143;
	ex2.approx.ftz.f32 	%f276, %f274;
	mul.f32 	%f277, %f276, %f275;
	st.local.v4.f32 	[%rd60+16], {%f241, %f253, %f265, %f277};
	add.f32 	%f409, %f266, %f277;
	add.s32 	%r207, %r207, 8;
	setp.eq.s32 	%p30, %r207, %r195;
	@%p30 bra 	$L__BB0_43;
	bra.uni 	$L__BB0_42;
$L__BB0_43:
	setp.eq.s32 	%p31, %r45, 0;
	@%p31 bra 	$L__BB0_51;
	and.b32  	%r48, %r3, 3;
	setp.lt.u32 	%p32, %r45, 4;
	@%p32 bra 	$L__BB0_46;
	mul.wide.u32 	%rd61, %r195, 4;
	add.s64 	%rd62, %rd6, %rd61;
	ld.local.f32 	%f279, [%rd62];
	sub.f32 	%f280, %f279, %f398;
	fma.rn.f32 	%f281, %f280, 0f3BBB989D, 0f3F000000;
	cvt.sat.f32.f32 	%f282, %f281;
	mov.f32 	%f283, 0f4B400001;
	mov.f32 	%f284, 0f437C0000;
	fma.rm.f32 	%f285, %f282, %f284, %f283;
	add.f32 	%f286, %f285, 0fCB40007F;
	neg.f32 	%f287, %f286;
	fma.rn.f32 	%f288, %f280, 0f3FB8AA3B, %f287;
	fma.rn.f32 	%f289, %f280, 0f32A57060, %f288;
	mov.b32 	%r144, %f285;
	shl.b32 	%r145, %r144, 23;
	mov.b32 	%f290, %r145;
	ex2.approx.ftz.f32 	%f291, %f289;
	mul.f32 	%f292, %f291, %f290;
	st.local.f32 	[%rd62], %f292;
	add.f32 	%f293, %f409, %f292;
	ld.local.f32 	%f294, [%rd62+4];
	sub.f32 	%f295, %f294, %f398;
	fma.rn.f32 	%f296, %f295, 0f3BBB989D, 0f3F000000;
	cvt.sat.f32.f32 	%f297, %f296;
	fma.rm.f32 	%f298, %f297, %f284, %f283;
	add.f32 	%f299, %f298, 0fCB40007F;
	neg.f32 	%f300, %f299;
	fma.rn.f32 	%f301, %f295, 0f3FB8AA3B, %f300;
	fma.rn.f32 	%f302, %f295, 0f32A57060, %f301;
	mov.b32 	%r146, %f298;
	shl.b32 	%r147, %r146, 23;
	mov.b32 	%f303, %r147;
	ex2.approx.ftz.f32 	%f304, %f302;
	mul.f32 	%f305, %f304, %f303;
	st.local.f32 	[%rd62+4], %f305;
	add.f32 	%f306, %f293, %f305;
	ld.local.f32 	%f307, [%rd62+8];
	sub.f32 	%f308, %f307, %f398;
	fma.rn.f32 	%f309, %f308, 0f3BBB989D, 0f3F000000;
	cvt.sat.f32.f32 	%f310, %f309;
	fma.rm.f32 	%f311, %f310, %f284, %f283;
	add.f32 	%f312, %f311, 0fCB40007F;
	neg.f32 	%f313, %f312;
	fma.rn.f32 	%f314, %f308, 0f3FB8AA3B, %f313;
	fma.rn.f32 	%f315, %f308, 0f32A57060, %f314;
	mov.b32 	%r148, %f311;
	shl.b32 	%r149, %r148, 23;
	mov.b32 	%f316, %r149;
	ex2.approx.ftz.f32 	%f317, %f315;
	mul.f32 	%f318, %f317, %f316;
	st.local.f32 	[%rd62+8], %f318;
	add.f32 	%f319, %f306, %f318;
	ld.local.f32 	%f320, [%rd62+12];
	sub.f32 	%f321, %f320, %f398;
	fma.rn.f32 	%f322, %f321, 0f3BBB989D, 0f3F000000;
	cvt.sat.f32.f32 	%f323, %f322;
	fma.rm.f32 	%f324, %f323, %f284, %f283;
	add.f32 	%f325, %f324, 0fCB40007F;
	neg.f32 	%f326, %f325;
	fma.rn.f32 	%f327, %f321, 0f3FB8AA3B, %f326;
	fma.rn.f32 	%f328, %f321, 0f32A57060, %f327;
	mov.b32 	%r150, %f324;
	shl.b32 	%r151, %r150, 23;
	mov.b32 	%f329, %r151;
	ex2.approx.ftz.f32 	%f330, %f328;
	mul.f32 	%f331, %f330, %f329;
	st.local.f32 	[%rd62+12], %f331;
	add.f32 	%f409, %f319, %f331;
	add.s32 	%r195, %r195, 4;
$L__BB0_46:
	setp.eq.s32 	%p33, %r48, 0;
	@%p33 bra 	$L__BB0_51;
	setp.eq.s32 	%p34, %r48, 1;
	@%p34 bra 	$L__BB0_49;
	mul.wide.u32 	%rd63, %r195, 4;
	add.s64 	%rd64, %rd6, %rd63;
	ld.local.f32 	%f333, [%rd64];
	sub.f32 	%f334, %f333, %f398;
	fma.rn.f32 	%f335, %f334, 0f3BBB989D, 0f3F000000;
	cvt.sat.f32.f32 	%f336, %f335;
	mov.f32 	%f337, 0f4B400001;
	mov.f32 	%f338, 0f437C0000;
	fma.rm.f32 	%f339, %f336, %f338, %f337;
	add.f32 	%f340, %f339, 0fCB40007F;
	neg.f32 	%f341, %f340;
	fma.rn.f32 	%f342, %f334, 0f3FB8AA3B, %f341;
	fma.rn.f32 	%f343, %f334, 0f32A57060, %f342;
	mov.b32 	%r152, %f339;
	shl.b32 	%r153, %r152, 23;
	mov.b32 	%f344, %r153;
	ex2.approx.ftz.f32 	%f345, %f343;
	mul.f32 	%f346, %f345, %f344;
	st.local.f32 	[%rd64], %f346;
	add.f32 	%f347, %f409, %f346;
	ld.local.f32 	%f348, [%rd64+4];
	sub.f32 	%f349, %f348, %f398;
	fma.rn.f32 	%f350, %f349, 0f3BBB989D, 0f3F000000;
	cvt.sat.f32.f32 	%f351, %f350;
	fma.rm.f32 	%f352, %f351, %f338, %f337;
	add.f32 	%f353, %f352, 0fCB40007F;
	neg.f32 	%f354, %f353;
	fma.rn.f32 	%f355, %f349, 0f3FB8AA3B, %f354;
	fma.rn.f32 	%f356, %f349, 0f32A57060, %f355;
	mov.b32 	%r154, %f352;
	shl.b32 	%r155, %r154, 23;
	mov.b32 	%f357, %r155;
	ex2.approx.ftz.f32 	%f358, %f356;
	mul.f32 	%f359, %f358, %f357;
	st.local.f32 	[%rd64+4], %f359;
	add.f32 	%f409, %f347, %f359;
	add.s32 	%r195, %r195, 2;
$L__BB0_49:
	and.b32  	%r156, %r3, 1;
	setp.eq.b32 	%p35, %r156, 1;
	not.pred 	%p36, %p35;
	@%p36 bra 	$L__BB0_51;
	mul.wide.u32 	%rd65, %r195, 4;
	add.s64 	%rd66, %rd6, %rd65;
	ld.local.f32 	%f360, [%rd66];
	sub.f32 	%f361, %f360, %f398;
	fma.rn.f32 	%f362, %f361, 0f3BBB989D, 0f3F000000;
	cvt.sat.f32.f32 	%f363, %f362;
	mov.f32 	%f364, 0f4B400001;
	mov.f32 	%f365, 0f437C0000;
	fma.rm.f32 	%f366, %f363, %f365, %f364;
	add.f32 	%f367, %f366, 0fCB40007F;
	neg.f32 	%f368, %f367;
	fma.rn.f32 	%f369, %f361, 0f3FB8AA3B, %f368;
	fma.rn.f32 	%f370, %f361, 0f32A57060, %f369;
	mov.b32 	%r157, %f366;
	shl.b32 	%r158, %r157, 23;
	mov.b32 	%f371, %r158;
	ex2.approx.ftz.f32 	%f372, %f370;
	mul.f32 	%f373, %f372, %f371;
	st.local.f32 	[%rd66], %f373;
	add.f32 	%f409, %f409, %f373;
$L__BB0_51:
	setp.lt.s32 	%p37, %r91, 1;
	@%p37 bra 	$L__BB0_83;
	setp.lt.s32 	%p38, %r92, 1;
	mad.lo.s32 	%r159, %r3, %r1, %r2;
	mul.lo.s32 	%r53, %r159, %r91;
	@%p38 bra 	$L__BB0_72;
	setp.lt.s32 	%p47, %r90, 1;
	@%p47 bra 	$L__BB0_61;
	ld.param.u64 	%rd90, [_Z22paged_attention_kernelPK6__halfS1_S1_PS_PKiiiif_param_2];
	neg.s32 	%r54, %r90;
	mul.lo.s32 	%r55, %r91, %r90;
	mul.wide.u32 	%rd9, %r90, 4;
	cvta.to.global.u64 	%rd10, %rd90;
	mov.b32 	%r198, 0;
$L__BB0_55:
	mov.f32 	%f412, 0f00000000;
	mov.b32 	%r199, 0;
$L__BB0_56:
	add.s32 	%r178, %r199, %r4;
	mul.wide.u32 	%rd83, %r178, 4;
	add.s64 	%rd84, %rd4, %rd83;
	mul.lo.s32 	%r200, %r199, %r90;
	ld.global.nc.u32 	%r179, [%rd84];
	mad.lo.s32 	%r201, %r55, %r179, %r198;
	cvt.u64.u32 	%rd85, %r199;
	mad.lo.s64 	%rd91, %rd9, %rd85, %rd6;
	mov.u32 	%r202, %r54;
$L__BB0_57:
	setp.ge.s32 	%p56, %r200, %r3;
	@%p56 bra 	$L__BB0_59;
	mul.wide.s32 	%rd86, %r201, 2;
	add.s64 	%rd87, %rd10, %rd86;
	ld.global.nc.u16 	%rs71, [%rd87];
	// begin inline asm
	{  cvt.f32.f16 %f385, %rs71;}

	// end inline asm
	ld.local.f32 	%f386, [%rd91];
	fma.rn.f32 	%f412, %f385, %f386, %f412;
	add.s32 	%r202, %r202, 1;
	setp.ne.s32 	%p57, %r202, 0;
	add.s32 	%r201, %r201, %r91;
	add.s64 	%rd91, %rd91, 4;
	add.s32 	%r200, %r200, 1;
	@%p57 bra 	$L__BB0_57;
$L__BB0_59:
	add.s32 	%r199, %r199, 1;
	setp.ne.s32 	%p58, %r199, %r92;
	@%p58 bra 	$L__BB0_56;
	div.rn.f32 	%f387, %f412, %f409;
	add.s32 	%r180, %r198, %r53;
	// begin inline asm
	{  cvt.rn.f16.f32 %rs72, %f387;}

	// end inline asm
	mul.wide.s32 	%rd88, %r180, 2;
	add.s64 	%rd89, %rd3, %rd88;
	st.global.u16 	[%rd89], %rs72;
	add.s32 	%r198, %r198, 1;
	setp.eq.s32 	%p59, %r198, %r91;
	@%p59 bra 	$L__BB0_83;
	bra.uni 	$L__BB0_55;
$L__BB0_61:
	mov.f32 	%f379, 0f00000000;
	div.rn.f32 	%f39, %f379, %f409;
	add.s32 	%r169, %r91, -1;
	and.b32  	%r68, %r91, 7;
	setp.lt.u32 	%p48, %r169, 7;
	mov.b32 	%r205, 0;
	@%p48 bra 	$L__BB0_64;
	and.b32  	%r205, %r91, 2147483640;
	// begin inline asm
	{  cvt.rn.f16.f32 %rs67, %f39;}

	// end inline asm
	mov.b32 	%r203, 0;
$L__BB0_63:
	.pragma "nounroll";
	add.s32 	%r171, %r203, %r53;
	mul.wide.s32 	%rd75, %r171, 2;
	add.s64 	%rd76, %rd3, %rd75;
	st.global.u16 	[%rd76], %rs67;
	st.global.u16 	[%rd76+2], %rs67;
	st.global.u16 	[%rd76+4], %rs67;
	st.global.u16 	[%rd76+6], %rs67;
	st.global.u16 	[%rd76+8], %rs67;
	st.global.u16 	[%rd76+10], %rs67;
	st.global.u16 	[%rd76+12], %rs67;
	st.global.u16 	[%rd76+14], %rs67;
	add.s32 	%r203, %r203, 8;
	setp.ne.s32 	%p49, %r203, %r205;
	@%p49 bra 	$L__BB0_63;
$L__BB0_64:
	setp.eq.s32 	%p50, %r68, 0;
	@%p50 bra 	$L__BB0_83;
	and.b32  	%r73, %r91, 3;
	setp.lt.u32 	%p51, %r68, 4;
	@%p51 bra 	$L__BB0_67;
	add.s32 	%r172, %r205, %r53;
	// begin inline asm
	{  cvt.rn.f16.f32 %rs68, %f39;}

	// end inline asm
	mul.wide.s32 	%rd77, %r172, 2;
	add.s64 	%rd78, %rd3, %rd77;
	st.global.u16 	[%rd78], %rs68;
	st.global.u16 	[%rd78+2], %rs68;
	st.global.u16 	[%rd78+4], %rs68;
	st.global.u16 	[%rd78+6], %rs68;
	add.s32 	%r205, %r205, 4;
$L__BB0_67:
	setp.eq.s32 	%p52, %r73, 0;
	@%p52 bra 	$L__BB0_83;
	setp.eq.s32 	%p53, %r73, 1;
	@%p53 bra 	$L__BB0_70;
	add.s32 	%r173, %r205, %r53;
	// begin inline asm
	{  cvt.rn.f16.f32 %rs69, %f39;}

	// end inline asm
	mul.wide.s32 	%rd79, %r173, 2;
	add.s64 	%rd80, %rd3, %rd79;
	st.global.u16 	[%rd80], %rs69;
	st.global.u16 	[%rd80+2], %rs69;
	add.s32 	%r205, %r205, 2;
$L__BB0_70:
	and.b32  	%r174, %r91, 1;
	setp.eq.b32 	%p54, %r174, 1;
	not.pred 	%p55, %p54;
	@%p55 bra 	$L__BB0_83;
	add.s32 	%r175, %r205, %r53;
	// begin inline asm
	{  cvt.rn.f16.f32 %rs70, %f39;}

	// end inline asm
	mul.wide.s32 	%rd81, %r175, 2;
	add.s64 	%rd82, %rd3, %rd81;
	st.global.u16 	[%rd82], %rs70;
	bra.uni 	$L__BB0_83;
$L__BB0_72:
	mov.f32 	%f374, 0f00000000;
	div.rn.f32 	%f40, %f374, %f409;
	add.s32 	%r161, %r91, -1;
	and.b32  	%r78, %r91, 7;
	setp.lt.u32 	%p39, %r161, 7;
	mov.b32 	%r209, 0;
	@%p39 bra 	$L__BB0_75;
	and.b32  	%r209, %r91, 2147483640;
	// begin inline asm
	{  cvt.rn.f16.f32 %rs63, %f40;}

	// end inline asm
	mov.b32 	%r208, 0;
$L__BB0_74:
	.pragma "nounroll";
	add.s32 	%r163, %r208, %r53;
	mul.wide.s32 	%rd67, %r163, 2;
	add.s64 	%rd68, %rd3, %rd67;
	st.global.u16 	[%rd68], %rs63;
	st.global.u16 	[%rd68+2], %rs63;
	st.global.u16 	[%rd68+4], %rs63;
	st.global.u16 	[%rd68+6], %rs63;
	st.global.u16 	[%rd68+8], %rs63;
	st.global.u16 	[%rd68+10], %rs63;
	st.global.u16 	[%rd68+12], %rs63;
	st.global.u16 	[%rd68+14], %rs63;
	add.s32 	%r208, %r208, 8;
	setp.ne.s32 	%p40, %r208, %r209;
	@%p40 bra 	$L__BB0_74;
$L__BB0_75:
	setp.eq.s32 	%p41, %r78, 0;
	@%p41 bra 	$L__BB0_83;
	and.b32  	%r85, %r91, 3;
	setp.lt.u32 	%p42, %r78, 4;
	@%p42 bra 	$L__BB0_78;
	add.s32 	%r164, %r209, %r53;
	// begin inline asm
	{  cvt.rn.f16.f32 %rs64, %f40;}

	// end inline asm
	mul.wide.s32 	%rd69, %r164, 2;
	add.s64 	%rd70, %rd3, %rd69;
	st.global.u16 	[%rd70], %rs64;
	st.global.u16 	[%rd70+2], %rs64;
	st.global.u16 	[%rd70+4], %rs64;
	st.global.u16 	[%rd70+6], %rs64;
	add.s32 	%r209, %r209, 4;
$L__BB0_78:
	setp.eq.s32 	%p43, %r85, 0;
	@%p43 bra 	$L__BB0_83;
	setp.eq.s32 	%p44, %r85, 1;
	@%p44 bra 	$L__BB0_81;
	add.s32 	%r165, %r209, %r53;
	// begin inline asm
	{  cvt.rn.f16.f32 %rs65, %f40;}

	// end inline asm
	mul.wide.s32 	%rd71, %r165, 2;
	add.s64 	%rd72, %rd3, %rd71;
	st.global.u16 	[%rd72], %rs65;
	st.global.u16 	[%rd72+2], %rs65;
	add.s32 	%r209, %r209, 2;
$L__BB0_81:
	and.b32  	%r166, %r91, 1;
	setp.eq.b32 	%p45, %r166, 1;
	not.pred 	%p46, %p45;
	@%p46 bra 	$L__BB0_83;
	add.s32 	%r167, %r209, %r53;
	// begin inline asm
	{  cvt.rn.f16.f32 %rs66, %f40;}

	// end inline asm
	mul.wide.s32 	%rd73, %r167, 2;
	add.s64 	%rd74, %rd3, %rd73;
	st.global.u16 	[%rd74], %rs66;
$L__BB0_83:
	ret;

}


// ===== COMPILED SASS (sm_100) =====

	.target	sm_100

	.elftype	@"ET_EXEC"


//--------------------- .note.nv.tkinfo           --------------------------
	.section	.note.nv.tkinfo,"",@"SHT_NOTE"
	.sectionflags	@"SHF_NOTE_NV_TKINFO"
	.tkinfo
        /*0018*/ 	.word	0x00000002
        /*0030*/ 	.string	""
        /*0030*/ 	.string	"ptxas"
        /*0030*/ 	.string	"Cuda compilation tools, release 13.0, V13.0.88"
        /*0030*/ 	.string	"Build cuda_13.0.r13.0/compiler.36424714_0"
        /*0030*/ 	.string	"-arch sm_100 -m 64 "



//--------------------- .note.nv.cuinfo           --------------------------
	.section	.note.nv.cuinfo,"",@"SHT_NOTE"
	.sectionflags	@"SHF_NOTE_NV_CUINFO"
        /*0018*/ 	.short	0x0002
        /*001a*/ 	.short	0x0064
        /*001c*/ 	.short	0x0082
	.zero		2


//--------------------- .nv.info                  --------------------------
	.section	.nv.info,"",@"SHT_CUDA_INFO"
	.align	4


	//----- nvinfo : EIATTR_REGCOUNT
	.align		4
        /*0000*/ 	.byte	0x04, 0x2f
        /*0002*/ 	.short	(.L_1 - .L_0)
	.align		4
.L_0:
        /*0004*/ 	.word	index@(_Z22paged_attention_kernelPK6__halfS1_S1_PS_PKiiiif)
        /*0008*/ 	.word	0x00000020


	//----- nvinfo : EIATTR_FRAME_SIZE
	.align		4
.L_1:
        /*000c*/ 	.byte	0x04, 0x11
        /*000e*/ 	.short	(.L_3 - .L_2)
	.align		4
.L_2:
        /*0010*/ 	.word	index@($__internal_0_$__cuda_sm3x_div_rn_noftz_f32_slowpath)
        /*0014*/ 	.word	0x00000500


	//----- nvinfo : EIATTR_FRAME_SIZE
	.align		4
.L_3:
        /*0018*/ 	.byte	0x04, 0x11
        /*001a*/ 	.short	(.L_5 - .L_4)
	.align		4
.L_4:
        /*001c*/ 	.word	index@(_Z22paged_attention_kernelPK6__halfS1_S1_PS_PKiiiif)
        /*0020*/ 	.word	0x00000500


	//----- nvinfo : EIATTR_MIN_STACK_SIZE
	.align		4
.L_5:
        /*0024*/ 	.byte	0x04, 0x12
        /*0026*/ 	.short	(.L_7 - .L_6)
	.align		4
.L_6:
        /*0028*/ 	.word	index@(_Z22paged_attention_kernelPK6__halfS1_S1_PS_PKiiiif)
        /*002c*/ 	.word	0x00000500
.L_7:


//--------------------- .nv.compat                --------------------------
	.section	.nv.compat,"",@"SHT_CUDA_COMPAT_INFO"
	.align	4
        /*0000*/ 	.byte	0x02, 0x09, 0x00, 0x00, 0x02, 0x02, 0x01, 0x00, 0x02, 0x05, 0x05, 0x00, 0x03, 0x07, 0x01, 0x01
        /*0010*/ 	.byte	0x02, 0x03, 0x00, 0x00, 0x02, 0x06, 0x01, 0x00, 0x04, 0x0b, 0x08, 0x00, 0x01, 0x00, 0x00, 0x00
        /*0020*/ 	.byte	0x00, 0x00, 0x00, 0x00


//--------------------- .nv.info._Z22paged_attention_kernelPK6__halfS1_S1_PS_PKiiiif --------------------------
	.section	.nv.info._Z22paged_attention_kernelPK6__halfS1_S1_PS_PKiiiif,"",@"SHT_CUDA_INFO"
	.sectionflags	@""
	.align	4


	//----- nvinfo : EIATTR_CUDA_API_VERSION
	.align		4
        /*0000*/ 	.byte	0x04, 0x37
        /*0002*/ 	.short	(.L_9 - .L_8)
.L_8:
        /*0004*/ 	.word	0x00000082


	//----- nvinfo : EIATTR_KPARAM_INFO
	.align		4
.L_9:
        /*0008*/ 	.byte	0x04, 0x17
        /*000a*/ 	.short	(.L_11 - .L_10)
.L_10:
        /*000c*/ 	.word	0x00000000
        /*0010*/ 	.short	0x0008
        /*0012*/ 	.short	0x0034
        /*0014*/ 	.byte	0x00, 0xf0, 0x11, 0x00


	//----- nvinfo : EIATTR_KPARAM_INFO
	.align		4
.L_11:
        /*0018*/ 	.byte	0x04, 0x17
        /*001a*/ 	.short	(.L_13 - .L_12)
.L_12:
        /*001c*/ 	.word	0x00000000
        /*0020*/ 	.short	0x0007
        /*0022*/ 	.short	0x0030
        /*0024*/ 	.byte	0x00, 0xf0, 0x11, 0x00


	//----- nvinfo : EIATTR_KPARAM_INFO
	.align		4
.L_13:
        /*0028*/ 	.byte	0x04, 0x17
        /*002a*/ 	.short	(.L_15 - .L_14)
.L_14:
        /*002c*/ 	.word	0x00000000
        /*0030*/ 	.short	0x0006
        /*0032*/ 	.short	0x002c
        /*0034*/ 	.byte	0x00, 0xf0, 0x11, 0x00


	//----- nvinfo : EIATTR_KPARAM_INFO
	.align		4
.L_15:
        /*0038*/ 	.byte	0x04, 0x17
        /*003a*/ 	.short	(.L_17 - .L_16)
.L_16:
        /*003c*/ 	.word	0x00000000
        /*0040*/ 	.short	0x0005
        /*0042*/ 	.short	0x0028
        /*0044*/ 	.byte	0x00, 0xf0, 0x11, 0x00


	//----- nvinfo : EIATTR_KPARAM_INFO
	.align		4
.L_17:
        /*0048*/ 	.byte	0x04, 0x17
        /*004a*/ 	.short	(.L_19 - .L_18)
.L_18:
        /*004c*/ 	.word	0x00000000
        /*0050*/ 	.short	0x0004
        /*0052*/ 	.short	0x0020
        /*0054*/ 	.byte	0x00, 0xf5, 0x21, 0x00


	//----- nvinfo : EIATTR_KPARAM_INFO
	.align		4
.L_19:
        /*0058*/ 	.byte	0x04, 0x17
        /*005a*/ 	.short	(.L_21 - .L_20)
.L_20:
        /*005c*/ 	.word	0x00000000
        /*0060*/ 	.short	0x0003
        /*0062*/ 	.short	0x0018
        /*0064*/ 	.byte	0x00, 0xf5, 0x21, 0x00


	//----- nvinfo : EIATTR_KPARAM_INFO
	.align		4
.L_21:
        /*0068*/ 	.byte	0x04, 0x17
        /*006a*/ 	.short	(.L_23 - .L_22)
.L_22:
        /*006c*/ 	.word	0x00000000
        /*0070*/ 	.short	0x0002
        /*0072*/ 	.short	0x0010
        /*0074*/ 	.byte	0x00, 0xf5, 0x21, 0x00


	//----- nvinfo : EIATTR_KPARAM_INFO
	.align		4
.L_23:
        /*0078*/ 	.byte	0x04, 0x17
        /*007a*/ 	.short	(.L_25 - .L_24)
.L_24:
        /*007c*/ 	.word	0x00000000
        /*0080*/ 	.short	0x0001
        /*0082*/ 	.short	0x0008
        /*0084*/ 	.byte	0x00, 0xf5, 0x21, 0x00


	//----- nvinfo : EIATTR_KPARAM_INFO
	.align		4
.L_25:
        /*0088*/ 	.byte	0x04, 0x17
        /*008a*/ 	.short	(.L_27 - .L_26)
.L_26:
        /*008c*/ 	.word	0x00000000
        /*0090*/ 	.short	0x0000
        /*0092*/ 	.short	0x0000
        /*0094*/ 	.byte	0x00, 0xf5, 0x21, 0x00


	//----- nvinfo : EIATTR_SPARSE_MMA_MASK
	.align		4
.L_27:
        /*0098*/ 	.byte	0x03, 0x50
        /*009a*/ 	.short	0x0000


	//----- nvinfo : EIATTR_MAXREG_COUNT
	.align		4
        /*009c*/ 	.byte	0x03, 0x1b
        /*009e*/ 	.short	0x00ff


	//----- nvinfo : EIATTR_MERCURY_ISA_VERSION
	.align		4
        /*00a0*/ 	.byte	0x03, 0x5f
        /*00a2*/ 	.short	0x0101


	//----- nvinfo : EIATTR_VRC_CTA_INIT_COUNT
	.align		4
        /*00a4*/ 	.byte	0x02, 0x4a
	.zero		1
	.zero		1


	//----- nvinfo : EIATTR_EXIT_INSTR_OFFSETS
	.align		4
        /*00a8*/ 	.byte	0x04, 0x1c
        /*00aa*/ 	.short	(.L_29 - .L_28)


	//   ....[0]....
.L_28:
        /*00ac*/ 	.word	0x000000b0


	//   ....[1]....
        /*00b0*/ 	.word	0x00002420


	//   ....[2]....
        /*00b4*/ 	.word	0x00002800


	//   ....[3]....
        /*00b8*/ 	.word	0x00002b00


	//   ....[4]....
        /*00bc*/ 	.word	0x00002c10


	//   ....[5]....
        /*00c0*/ 	.word	0x00002ce0


	//   ....[6]....
        /*00c4*/ 	.word	0x00002d40


	//   ....[7]....
        /*00c8*/ 	.word	0x00003020


	//   ....[8]....
        /*00cc*/ 	.word	0x00003130


	//   ....[9]....
        /*00d0*/ 	.word	0x00003200


	//   ....[10]....
        /*00d4*/ 	.word	0x00003260


	//----- nvinfo : EIATTR_CRS_STACK_SIZE
	.align		4
.L_29:
        /*00d8*/ 	.byte	0x04, 0x1e
        /*00da*/ 	.short	(.L_31 - .L_30)
.L_30:
        /*00dc*/ 	.word	0x00000000


	//----- nvinfo : EIATTR_CBANK_PARAM_SIZE
	.align		4
.L_31:
        /*00e0*/ 	.byte	0x03, 0x19
        /*00e2*/ 	.short	0x0038


	//----- nvinfo : EIATTR_PARAM_CBANK
	.align		4
        /*00e4*/ 	.byte	0x04, 0x0a
        /*00e6*/ 	.short	(.L_33 - .L_32)
	.align		4
.L_32:
        /*00e8*/ 	.word	index@(.nv.constant0._Z22paged_attention_kernelPK6__halfS1_S1_PS_PKiiiif)
        /*00ec*/ 	.short	0x0380
        /*00ee*/ 	.short	0x0038


	//----- nvinfo : EIATTR_SW_WAR
	.align		4
.L_33:
        /*00f0*/ 	.byte	0x04, 0x36
        /*00f2*/ 	.short	(.L_35 - .L_34)
.L_34:
        /*00f4*/ 	.word	0x00000008
.L_35:


//--------------------- .nv.callgraph             --------------------------
	.section	.nv.callgraph,"",@"SHT_CUDA_CALLGRAPH"
	.align	4
	.sectionentsize	8
	.align		4
        /*0000*/ 	.word	0x00000000
	.align		4
        /*0004*/ 	.word	0xffffffff
	.align		4
        /*0008*/ 	.word	0x00000000
	.align		4
        /*000c*/ 	.word	0xfffffffe
	.align		4
        /*0010*/ 	.word	0x00000000
	.align		4
        /*0014*/ 	.word	0xfffffffd
	.align		4
        /*0018*/ 	.word	0x00000000
	.align		4
        /*001c*/ 	.word	0xfffffffc


//--------------------- .text._Z22paged_attention_kernelPK6__halfS1_S1_PS_PKiiiif --------------------------
	.section	.text._Z22paged_attention_kernelPK6__halfS1_S1_PS_PKiiiif,"ax",@progbits
	.align	128
        .global         _Z22paged_attention_kernelPK6__halfS1_S1_PS_PKiiiif
        .type           _Z22paged_attention_kernelPK6__halfS1_S1_PS_PKiiiif,@function
        .size           _Z22paged_attention_kernelPK6__halfS1_S1_PS_PKiiiif,(.L_x_56 - _Z22paged_attention_kernelPK6__halfS1_S1_PS_PKiiiif)
        .other          _Z22paged_attention_kernelPK6__halfS1_S1_PS_PKiiiif,@"STO_CUDA_ENTRY STV_DEFAULT"
_Z22paged_attention_kernelPK6__halfS1_S1_PS_PKiiiif:
.text._Z22paged_attention_kernelPK6__halfS1_S1_PS_PKiiiif:
[----:B------:R-:W0:Y:S01]  /*0000*/  LDC R1, c[0x0][0x37c] ;  /* 0x0000df00ff017b82 */ /* 0x000e220000000800 */
[----:B------:R-:W1:Y:S07]  /*0010*/  S2R R3, SR_TID.X ;  /* 0x0000000000037919 */ /* 0x000e6e0000002100 */
[----:B------:R-:W1:Y:S01]  /*0020*/  S2UR UR4, SR_CTAID.Y ;  /* 0x00000000000479c3 */ /* 0x000e620000002600 */
[----:B------:R-:W2:Y:S01]  /*0030*/  LDCU UR6, c[0x0][0x3a8] ;  /* 0x00007500ff0677ac */ /* 0x000ea20008000800 */
[----:B0-----:R-:W-:Y:S01]  /*0040*/  IADD3 R1, PT, PT, R1, -0x500, RZ ;  /* 0xfffffb0001017810 */ /* 0x001fe20007ffe0ff */
[----:B------:R-:W0:Y:S05]  /*0050*/  LDCU UR5, c[0x0][0x3b0] ;  /* 0x00007600ff0577ac */ /* 0x000e2a0008000800 */
[----:B------:R-:W1:Y:S01]  /*0060*/  LDC R2, c[0x0][0x360] ;  /* 0x0000d800ff027b82 */ /* 0x000e620000000800 */
[----:B--2---:R-:W-:Y:S01]  /*0070*/  MOV R0, UR6 ;  /* 0x0000000600007c02 */ /* 0x004fe20008000f00 */
[----:B-1----:R-:W-:-:S04]  /*0080*/  IMAD R3, R2, UR4, R3 ;  /* 0x0000000402037c24 */ /* 0x002fc8000f8e0203 */
[----:B0-----:R-:W-:-:S05]  /*0090*/  IMAD R2, R0, UR5, RZ ;  /* 0x0000000500027c24 */ /* 0x001fca000f8e02ff */
[----:B------:R-:W-:-:S13]  /*00a0*/  ISETP.GE.AND P0, PT, R3, R2, PT ;  /* 0x000000020300720c */ /* 0x000fda0003f06270 */
[----:B------:R-:W-:Y:S05]  /*00b0*/  @P0 EXIT ;  /* 0x000000000000094d */ /* 0x000fea0003800000 */
[----:B------:R-:W0:Y:S01]  /*00c0*/  LDC R17, c[0x0][0x3ac] ;  /* 0x0000eb00ff117b82 */ /* 0x000e220000000800 */
[----:B------:R-:W1:Y:S01]  /*00d0*/  S2R R16, SR_CTAID.X ;  /* 0x0000000000107919 */ /* 0x000e620000002500 */
[----:B------:R-:W2:Y:S01]  /*00e0*/  LDCU.64 UR8, c[0x0][0x358] ;  /* 0x00006b00ff0877ac */ /* 0x000ea20008000a00 */
[----:B0-----:R-:W-:-:S13]  /*00f0*/  ISETP.GE.AND P0, PT, R17, 0x1, PT ;  /* 0x000000011100780c */ /* 0x001fda0003f06270 */
[----:B-12---:R-:W-:Y:S05]  /*0100*/  @!P0 BRA `(.L_x_0) ;  /* 0x0000000800548947 */ /* 0x006fea0003800000 */
[----:B------:R-:W-:Y:S02]  /*0110*/  IABS R8, R0 ;  /* 0x0000000000087213 */ /* 0x000fe40000000000 */
[----:B------:R-:W-:Y:S02]  /*0120*/  IABS R9, R3 ;  /* 0x0000000300097213 */ /* 0x000fe40000000000 */
[----:B------:R-:W0:Y:S08]  /*0130*/  I2F.RP R6, R8 ;  /* 0x0000000800067306 */ /* 0x000e300000209400 */
[----:B0-----:R-:W0:Y:S02]  /*0140*/  MUFU.RCP R6, R6 ;  /* 0x0000000600067308 */ /* 0x001e240000001000 */
[----:B0-----:R-:W-:-:S06]  /*0150*/  IADD3 R4, PT, PT, R6, 0xffffffe, RZ ;  /* 0x0ffffffe06047810 */ /* 0x001fcc0007ffe0ff */
[----:B------:R0:W1:Y:S02]  /*0160*/  F2I.FTZ.U32.TRUNC.NTZ R5, R4 ;  /* 0x0000000400057305 */ /* 0x000064000021f000 */
[----:B0-----:R-:W-:Y:S01]  /*0170*/  HFMA2 R4, -RZ, RZ, 0, 0 ;  /* 0x00000000ff047431 */ /* 0x001fe200000001ff */
[----:B-1----:R-:W-:-:S05]  /*0180*/  IADD3 R7, PT, PT, RZ, -R5, RZ ;  /* 0x80000005ff077210 */ /* 0x002fca0007ffe0ff */
[----:B------:R-:W-:-:S04]  /*0190*/  IMAD R7, R7, R8, RZ ;  /* 0x0000000807077224 */ /* 0x000fc800078e02ff */
[----:B------:R-:W-:Y:S01]  /*01a0*/  IMAD.HI.U32 R5, R5, R7, R4 ;  /* 0x0000000705057227 */ /* 0x000fe200078e0004 */
[----:B------:R-:W-:-:S04]  /*01b0*/  LOP3.LUT R4, R3, R0, RZ, 0x3c, !PT ;  /* 0x0000000003047212 */ /* 0x000fc800078e3cff */
[----:B------:R-:W-:Y:S01]  /*01c0*/  ISETP.GE.AND P1, PT, R4, RZ, PT ;  /* 0x000000ff0400720c */ /* 0x000fe20003f26270 */
[----:B------:R-:W-:-:S05]  /*01d0*/  IMAD.HI.U32 R7, R5, R9, RZ ;  /* 0x0000000905077227 */ /* 0x000fca00078e00ff */
[----:B------:R-:W-:-:S05]  /*01e0*/  IADD3 R5, PT, PT, -R7, RZ, RZ ;  /* 0x000000ff07057210 */ /* 0x000fca0007ffe1ff */
[----:B------:R-:W-:-:S05]  /*01f0*/  IMAD R5, R8, R5, R9 ;  /* 0x0000000508057224 */ /* 0x000fca00078e0209 */
[----:B------:R-:W-:-:S13]  /*0200*/  ISETP.GT.U32.AND P2, PT, R8, R5, PT ;  /* 0x000000050800720c */ /* 0x000fda0003f44070 */
[-C--:B------:R-:W-:Y:S02]  /*0210*/  @!P2 IADD3 R5, PT, PT, R5, -R8.reuse, RZ ;  /* 0x800000080505a210 */ /* 0x080fe40007ffe0ff */
[----:B------:R-:W-:Y:S02]  /*0220*/  @!P2 IADD3 R7, PT, PT, R7, 0x1, RZ ;  /* 0x000000010707a810 */ /* 0x000fe40007ffe0ff */
[----:B------:R-:W-:Y:S02]  /*0230*/  ISETP.GE.U32.AND P0, PT, R5, R8, PT ;  /* 0x000000080500720c */ /* 0x000fe40003f06070 */
[----:B------:R-:W0:Y:S01]  /*0240*/  LDC.64 R4, c[0x0][0x3a0] ;  /* 0x0000e800ff047b82 */ /* 0x000e220000000a00 */
[----:B------:R-:W-:-:S10]  /*0250*/  ISETP.NE.AND P2, PT, R0, RZ, PT ;  /* 0x000000ff0000720c */ /* 0x000fd40003f45270 */
[----:B------:R-:W-:-:S04]  /*0260*/  @P0 IADD3 R7, PT, PT, R7, 0x1, RZ ;  /* 0x0000000107070810 */ /* 0x000fc80007ffe0ff */
[----:B------:R-:W-:Y:S02]  /*0270*/  @!P1 IADD3 R7, PT, PT, -R7, RZ, RZ ;  /* 0x000000ff07079210 */ /* 0x000fe40007ffe1ff */
[----:B------:R-:W-:-:S05]  /*0280*/  @!P2 LOP3.LUT R7, RZ, R0, RZ, 0x33, !PT ;  /* 0x00000000ff07a212 */ /* 0x000fca00078e33ff */
[----:B------:R-:W-:-:S04]  /*0290*/  IMAD R9, R16, UR5, R7 ;  /* 0x0000000510097c24 */ /* 0x000fc8000f8e0207 */
[----:B0-----:R-:W-:-:S06]  /*02a0*/  IMAD.WIDE R4, R9, 0x4, R4 ;  /* 0x0000000409047825 */ /* 0x001fcc00078e0204 */
[----:B------:R-:W2:Y:S01]  /*02b0*/  LDG.E.CONSTANT R5, desc[UR8][R4.64] ;  /* 0x0000000804057981 */ /* 0x000ea2000c1e9900 */
[----:B------:R-:W-:Y:S02]  /*02c0*/  ISETP.GE.U32.AND P0, PT, R17, 0x10, PT ;  /* 0x000000101100780c */ /* 0x000fe40003f06070 */
[----:B------:R-:W-:Y:S02]  /*02d0*/  IADD3 R20, PT, PT, -R7, RZ, RZ ;  /* 0x000000ff07147210 */ /* 0x000fe40007ffe1ff */
[----:B------:R-:W-:Y:S02]  /*02e0*/  LOP3.LUT R18, R17, 0xf, RZ, 0xc0, !PT ;  /* 0x0000000f11127812 */ /* 0x000fe400078ec0ff */
[----:B------:R-:W-:Y:S01]  /*02f0*/  MOV R22, RZ ;  /* 0x000000ff00167202 */ /* 0x000fe20000000f00 */
[----:B------:R-:W-:Y:S01]  /*0300*/  IMAD R20, R0, R20, R3 ;  /* 0x0000001400147224 */ /* 0x000fe200078e0203 */
[----:B------:R-:W-:-:S03]  /*0310*/  ISETP.NE.AND P1, PT, R18, RZ, PT ;  /* 0x000000ff1200720c */ /* 0x000fc60003f25270 */
[----:B--2---:R-:W-:Y:S02]  /*0320*/  IMAD R20, R5, R0, R20 ;  /* 0x0000000005147224 */ /* 0x004fe400078e0214 */
[----:B------:R-:W-:Y:S08]  /*0330*/  @!P0 BRA `(.L_x_1) ;  /* 0x0000000000b48947 */ /* 0x000ff00003800000 */
[----:B------:R-:W-:Y:S02]  /*0340*/  LOP3.LUT R22, R17, 0x7ffffff0, RZ, 0xc0, !PT ;  /* 0x7ffffff011167812 */ /* 0x000fe400078ec0ff */
[----:B------:R-:W-:-:S07]  /*0350*/  MOV R19, RZ ;  /* 0x000000ff00137202 */ /* 0x000fce0000000f00 */
.L_x_2:
[----:B0-----:R-:W0:Y:S01]  /*0360*/  LDC.64 R14, c[0x0][0x380] ;  /* 0x0000e000ff0e7b82 */ /* 0x001e220000000a00 */
[----:B------:R-:W-:-:S04]  /*0370*/  IMAD R5, R20, R17, R19 ;  /* 0x0000001114057224 */ /* 0x000fc800078e0213 */
[----:B0-----:R-:W-:-:S05]  /*0380*/  IMAD.WIDE R14, R5, 0x2, R14 ;  /* 0x00000002050e7825 */ /* 0x001fca00078e020e */
[----:B------:R-:W2:Y:S04]  /*0390*/  LDG.E.U16.CONSTANT R4, desc[UR8][R14.64] ;  /* 0x000000080e047981 */ /* 0x000ea8000c1e9500 */
[----:B------:R-:W3:Y:S04]  /*03a0*/  LDG.E.U16.CONSTANT R5, desc[UR8][R14.64+0x2] ;  /* 0x000002080e057981 */ /* 0x000ee8000c1e9500 */
[----:B------:R-:W4:Y:S04]  /*03b0*/  LDG.E.U16.CONSTANT R6, desc[UR8][R14.64+0x4] ;  /* 0x000004080e067981 */ /* 0x000f28000c1e9500 */
[----:B------:R-:W5:Y:S01]  /*03c0*/  LDG.E.U16.CONSTANT R7, desc[UR8][R14.64+0x6] ;  /* 0x000006080e077981 */ /* 0x000f62000c1e9500 */
[----:B------:R-:W-:-:S03]  /*03d0*/  LEA R21, R19, R1, 0x2 ;  /* 0x0000000113157211 */ /* 0x000fc600078e10ff */
[----:B------:R-:W5:Y:S04]  /*03e0*/  LDG.E.U16.CONSTANT R8, desc[UR8][R14.64+0xa] ;  /* 0x00000a080e087981 */ /* 0x000f68000c1e9500 */
        /* <DEDUP_REMOVED lines=10> */
[----:B------:R0:W5:Y:S01]  /*0490*/  LDG.E.U16.CONSTANT R24, desc[UR8][R14.64+0x1e] ;  /* 0x00001e080e187981 */ /* 0x000162000c1e9500 */
[----:B------:R-:W-:-:S04]  /*04a0*/  IADD3 R19, PT, PT, R19, 0x10, RZ ;  /* 0x0000001013137810 */ /* 0x000fc80007ffe0ff */
[----:B------:R-:W-:Y:S01]  /*04b0*/  ISETP.NE.AND P0, PT, R19, R22, PT ;  /* 0x000000161300720c */ /* 0x000fe20003f05270 */
[----:B--2---:R-:W-:Y:S02]  /*04c0*/  HADD2.F32 R4, -RZ, R4.H0_H0 ;  /* 0x20000004ff047230 */ /* 0x004fe40000004100 */
[----:B---3--:R-:W-:Y:S02]  /*04d0*/  HADD2.F32 R5, -RZ, R5.H0_H0 ;  /* 0x20000005ff057230 */ /* 0x008fe40000004100 */
[----:B----4-:R-:W-:Y:S02]  /*04e0*/  HADD2.F32 R6, -RZ, R6.H0_H0 ;  /* 0x20000006ff067230 */ /* 0x010fe40000004100 */
[----:B-----5:R-:W-:-:S05]  /*04f0*/  HADD2.F32 R7, -RZ, R7.H0_H0 ;  /* 0x20000007ff077230 */ /* 0x020fca0000004100 */
[----:B------:R1:W-:Y:S02]  /*0500*/  STL.128 [R21], R4 ;  /* 0x0000000415007387 */ /* 0x0003e40000100c00 */
[----:B-1----:R-:W-:Y:S02]  /*0510*/  HADD2.F32 R5, -RZ, R8.H0_H0 ;  /* 0x20000008ff057230 */ /* 0x002fe40000004100 */
[----:B------:R-:W-:Y:S02]  /*0520*/  HADD2.F32 R4, -RZ, R25.H0_H0 ;  /* 0x20000019ff047230 */ /* 0x000fe40000004100 */
[----:B------:R-:W-:Y:S02]  /*0530*/  HADD2.F32 R6, -RZ, R26.H0_H0 ;  /* 0x2000001aff067230 */ /* 0x000fe40000004100 */
[----:B------:R-:W-:Y:S02]  /*0540*/  HADD2.F32 R7, -RZ, R27.H0_H0 ;  /* 0x2000001bff077230 */ /* 0x000fe40000004100 */
[----:B------:R-:W-:-:S02]  /*0550*/  HADD2.F32 R8, -RZ, R28.H0_H0 ;  /* 0x2000001cff087230 */ /* 0x000fc40000004100 */
[----:B------:R-:W-:Y:S02]  /*0560*/  HADD2.F32 R9, -RZ, R9.H0_H0 ;  /* 0x20000009ff097230 */ /* 0x000fe40000004100 */
[----:B------:R-:W-:Y:S02]  /*0570*/  HADD2.F32 R10, -RZ, R10.H0_H0 ;  /* 0x2000000aff0a7230 */ /* 0x000fe40000004100 */
[----:B------:R-:W-:Y:S02]  /*0580*/  HADD2.F32 R11, -RZ, R11.H0_H0 ;  /* 0x2000000bff0b7230 */ /* 0x000fe40000004100 */
[----:B------:R-:W-:Y:S02]  /*0590*/  HADD2.F32 R12, -RZ, R12.H0_H0 ;  /* 0x2000000cff0c7230 */ /* 0x000fe40000004100 */
[----:B------:R-:W-:Y:S02]  /*05a0*/  HADD2.F32 R13, -RZ, R13.H0_H0 ;  /* 0x2000000dff0d7230 */ /* 0x000fe40000004100 */
[----:B0-----:R-:W-:-:S02]  /*05b0*/  HADD2.F32 R14, -RZ, R23.H0_H0 ;  /* 0x20000017ff0e7230 */ /* 0x001fc40000004100 */
[----:B------:R-:W-:Y:S01]  /*05c0*/  HADD2.F32 R15, -RZ, R24.H0_H0 ;  /* 0x20000018ff0f7230 */ /* 0x000fe20000004100 */
[----:B------:R0:W-:Y:S04]  /*05d0*/  STL.128 [R21+0x10], R4 ;  /* 0x0000100415007387 */ /* 0x0001e80000100c00 */
[----:B------:R0:W-:Y:S04]  /*05e0*/  STL.128 [R21+0x20], R8 ;  /* 0x0000200815007387 */ /* 0x0001e80000100c00 */
[----:B------:R0:W-:Y:S01]  /*05f0*/  STL.128 [R21+0x30], R12 ;  /* 0x0000300c15007387 */ /* 0x0001e20000100c00 */
[----:B------:R-:W-:Y:S05]  /*0600*/  @P0 BRA `(.L_x_2) ;  /* 0xfffffffc00540947 */ /* 0x000fea000383ffff */
.L_x_1:
[----:B------:R-:W-:Y:S05]  /*0610*/  @!P1 BRA `(.L_x_0) ;  /* 0x0000000400109947 */ /* 0x000fea0003800000 */
[----:B------:R-:W-:Y:S02]  /*0620*/  ISETP.GE.U32.AND P0, PT, R18, 0x8, PT ;  /* 0x000000081200780c */ /* 0x000fe40003f06070 */
[----:B0-----:R-:W-:-:S04]  /*0630*/  LOP3.LUT R21, R17, 0x7, RZ, 0xc0, !PT ;  /* 0x0000000711157812 */ /* 0x001fc800078ec0ff */
[----:B------:R-:W-:-:S07]  /*0640*/  ISETP.NE.AND P1, PT, R21, RZ, PT ;  /* 0x000000ff1500720c */ /* 0x000fce0003f25270 */
[----:B------:R-:W-:Y:S06]  /*0650*/  @!P0 BRA `(.L_x_3) ;  /* 0x0000000000748947 */ /* 0x000fec0003800000 */
[----:B------:R-:W0:Y:S01]  /*0660*/  LDC.64 R4, c[0x0][0x380] ;  /* 0x0000e000ff047b82 */ /* 0x000e220000000a00 */
[----:B------:R-:W-:-:S04]  /*0670*/  IMAD R7, R20, R17, R22 ;  /* 0x0000001114077224 */ /* 0x000fc800078e0216 */
[----:B0-----:R-:W-:-:S05]  /*0680*/  IMAD.WIDE R4, R7, 0x2, R4 ;  /* 0x0000000207047825 */ /* 0x001fca00078e0204 */
[----:B------:R-:W2:Y:S04]  /*0690*/  LDG.E.U16.CONSTANT R6, desc[UR8][R4.64] ;  /* 0x0000000804067981 */ /* 0x000ea8000c1e9500 */
[----:B------:R-:W3:Y:S04]  /*06a0*/  LDG.E.U16.CONSTANT R8, desc[UR8][R4.64+0x2] ;  /* 0x0000020804087981 */ /* 0x000ee8000c1e9500 */
[----:B------:R-:W4:Y:S04]  /*06b0*/  LDG.E.U16.CONSTANT R9, desc[UR8][R4.64+0x4] ;  /* 0x0000040804097981 */ /* 0x000f28000c1e9500 */
[----:B------:R-:W5:Y:S04]  /*06c0*/  LDG.E.U16.CONSTANT R11, desc[UR8][R4.64+0x6] ;  /* 0x00000608040b7981 */ /* 0x000f68000c1e9500 */
[----:B------:R-:W5:Y:S04]  /*06d0*/  LDG.E.U16.CONSTANT R13, desc[UR8][R4.64+0x8] ;  /* 0x00000808040d7981 */ /* 0x000f68000c1e9500 */
[----:B------:R-:W5:Y:S04]  /*06e0*/  LDG.E.U16.CONSTANT R15, desc[UR8][R4.64+0xa] ;  /* 0x00000a08040f7981 */ /* 0x000f68000c1e9500 */
[----:B------:R-:W5:Y:S04]  /*06f0*/  LDG.E.U16.CONSTANT R19, desc[UR8][R4.64+0xc] ;  /* 0x00000c0804137981 */ /* 0x000f68000c1e9500 */
[----:B------:R0:W5:Y:S01]  /*0700*/  LDG.E.U16.CONSTANT R23, desc[UR8][R4.64+0xe] ;  /* 0x00000e0804177981 */ /* 0x000162000c1e9500 */
[----:B------:R-:W-:-:S02]  /*0710*/  LEA R7, R22, R1, 0x2 ;  /* 0x0000000116077211 */ /* 0x000fc400078e10ff */
[----:B------:R-:W-:Y:S01]  /*0720*/  IADD3 R22, PT, PT, R22, 0x8, RZ ;  /* 0x0000000816167810 */ /* 0x000fe20007ffe0ff */
[----:B--2---:R-:W-:Y:S02]  /*0730*/  HADD2.F32 R6, -RZ, R6.H0_H0 ;  /* 0x20000006ff067230 */ /* 0x004fe40000004100 */
[----:B---3--:R-:W-:-:S03]  /*0740*/  HADD2.F32 R8, -RZ, R8.H0_H0 ;  /* 0x20000008ff087230 */ /* 0x008fc60000004100 */
[----:B------:R1:W-:Y:S01]  /*0750*/  STL [R7], R6 ;  /* 0x0000000607007387 */ /* 0x0003e20000100800 */
[----:B----4-:R-:W-:-:S03]  /*0760*/  HADD2.F32 R10, -RZ, R9.H0_H0 ;  /* 0x20000009ff0a7230 */ /* 0x010fc60000004100 */
[----:B------:R1:W-:Y:S01]  /*0770*/  STL [R7+0x4], R8 ;  /* 0x0000040807007387 */ /* 0x0003e20000100800 */
[----:B-----5:R-:W-:-:S03]  /*0780*/  HADD2.F32 R12, -RZ, R11.H0_H0 ;  /* 0x2000000bff0c7230 */ /* 0x020fc60000004100 */
[----:B------:R1:W-:Y:S01]  /*0790*/  STL [R7+0x8], R10 ;  /* 0x0000080a07007387 */ /* 0x0003e20000100800 */
[----:B------:R-:W-:-:S03]  /*07a0*/  HADD2.F32 R14, -RZ, R13.H0_H0 ;  /* 0x2000000dff0e7230 */ /* 0x000fc60000004100 */
[----:B------:R1:W-:Y:S01]  /*07b0*/  STL [R7+0xc], R12 ;  /* 0x00000c0c07007387 */ /* 0x0003e20000100800 */
[----:B------:R-:W-:-:S03]  /*07c0*/  HADD2.F32 R18, -RZ, R15.H0_H0 ;  /* 0x2000000fff127230 */ /* 0x000fc60000004100 */
[----:B------:R1:W-:Y:S01]  /*07d0*/  STL [R7+0x10], R14 ;  /* 0x0000100e07007387 */ /* 0x0003e20000100800 */
[----:B0-----:R-:W-:-:S03]  /*07e0*/  HADD2.F32 R4, -RZ, R19.H0_H0 ;  /* 0x20000013ff047230 */ /* 0x001fc60000004100 */
[----:B------:R1:W-:Y:S01]  /*07f0*/  STL [R7+0x14], R18 ;  /* 0x0000141207007387 */ /* 0x0003e20000100800 */
[----:B------:R-:W-:-:S03]  /*0800*/  HADD2.F32 R24, -RZ, R23.H0_H0 ;  /* 0x20000017ff187230 */ /* 0x000fc60000004100 */
[----:B------:R1:W-:Y:S04]  /*0810*/  STL [R7+0x18], R4 ;  /* 0x0000180407007387 */ /* 0x0003e80000100800 */
[----:B------:R1:W-:Y:S02]  /*0820*/  STL [R7+0x1c], R24 ;  /* 0x00001c1807007387 */ /* 0x0003e40000100800 */
.L_x_3:
[----:B------:R-:W-:Y:S05]  /*0830*/  @!P1 BRA `(.L_x_0) ;  /* 0x0000000000889947 */ /* 0x000fea0003800000 */
[----:B------:R-:W-:Y:S02]  /*0840*/  ISETP.GE.U32.AND P0, PT, R21, 0x4, PT ;  /* 0x000000041500780c */ /* 0x000fe40003f06070 */
[----:B-1----:R-:W-:-:S04]  /*0850*/  LOP3.LUT R10, R17, 0x3, RZ, 0xc0, !PT ;  /* 0x00000003110a7812 */ /* 0x002fc800078ec0ff */
        /* <DEDUP_REMOVED lines=8> */
[----:B------:R-:W5:Y:S01]  /*08e0*/  LDG.E.U16.CONSTANT R11, desc[UR8][R4.64+0x6] ;  /* 0x00000608040b7981 */ /* 0x000f62000c1e9500 */
        /* <DEDUP_REMOVED lines=8> */
[----:B------:R0:W-:Y:S04]  /*0970*/  STL [R7+0x8], R12 ;  /* 0x0000080c07007387 */ /* 0x0001e80000100800 */
[----:B------:R0:W-:Y:S02]  /*0980*/  STL [R7+0xc], R14 ;  /* 0x00000c0e07007387 */ /* 0x0001e40000100800 */
.L_x_4:
[----:B------:R-:W-:Y:S05]  /*0990*/  @!P1 BRA `(.L_x_0) ;  /* 0x0000000000309947 */ /* 0x000fea0003800000 */
[----:B------:R-:W1:Y:S01]  /*09a0*/  LDC.64 R4, c[0x0][0x380] ;  /* 0x0000e000ff047b82 */ /* 0x000e620000000a00 */
[----:B------:R-:W-:-:S05]  /*09b0*/  UMOV UR4, URZ ;  /* 0x000000ff00047c82 */ /* 0x000fca0008000000 */
.L_x_5:
[----:B0-----:R-:W-:-:S04]  /*09c0*/  IMAD R7, R20, R17, R22 ;  /* 0x0000001114077224 */ /* 0x001fc800078e0216 */
[----:B-1----:R-:W-:-:S06]  /*09d0*/  IMAD.WIDE R6, R7, 0x2, R4 ;  /* 0x0000000207067825 */ /* 0x002fcc00078e0204 */
[----:B--2---:R-:W2:Y:S01]  /*09e0*/  LDG.E.U16.CONSTANT R6, desc[UR8][R6.64] ;  /* 0x0000000806067981 */ /* 0x004ea2000c1e9500 */
[C---:B------:R-:W-:Y:S01]  /*09f0*/  LEA R9, R22.reuse, R1, 0x2 ;  /* 0x0000000116097211 */ /* 0x040fe200078e10ff */
[----:B------:R-:W-:Y:S01]  /*0a00*/  UIADD3 UR4, UPT, UPT, UR4, 0x1, URZ ;  /* 0x0000000104047890 */ /* 0x000fe2000fffe0ff */
[----:B------:R-:W-:-:S05]  /*0a10*/  IADD3 R22, PT, PT, R22, 0x1, RZ ;  /* 0x0000000116167810 */ /* 0x000fca0007ffe0ff */
[----:B------:R-:W-:Y:S01]  /*0a20*/  ISETP.NE.AND P0, PT, R10, UR4, PT ;  /* 0x000000040a007c0c */ /* 0x000fe2000bf05270 */
[----:B--2---:R-:W-:-:S05]  /*0a30*/  HADD2.F32 R8, -RZ, R6.H0_H0 ;  /* 0x20000006ff087230 */ /* 0x004fca0000004100 */
[----:B------:R2:W-:Y:S07]  /*0a40*/  STL [R9], R8 ;  /* 0x0000000809007387 */ /* 0x0005ee0000100800 */
[----:B------:R-:W-:Y:S05]  /*0a50*/  @P0 BRA `(.L_x_5) ;  /* 0xfffffffc00d80947 */ /* 0x000fea000383ffff */
.L_x_0:
[----:B01----:R-:W-:Y:S01]  /*0a60*/  VIMNMX R4, PT, PT, R0, UR5, PT ;  /* 0x0000000500047c48 */ /* 0x003fe2000bfe0100 */
[----:B------:R-:W-:Y:S01]  /*0a70*/  HFMA2 R13, -RZ, RZ, -10824, -13904 ;  /* 0xf149f2caff0d7431 */ /* 0x000fe200000001ff */
[----:B------:R-:W-:Y:S02]  /*0a80*/  IADD3 R12, PT, PT, R1, 0x100, RZ ;  /* 0x00000100010c7810 */ /* 0x000fe40007ffe0ff */
[----:B------:R-:W-:-:S13]  /*0a90*/  ISETP.GE.AND P0, PT, R4, 0x1, PT ;  /* 0x000000010400780c */ /* 0x000fda0003f06270 */
[----:B------:R-:W-:Y:S05]  /*0aa0*/  @!P0 BRA `(.L_x_6) ;  /* 0x0000000c00188947 */ /* 0x000fea0003800000 */
[----:B------:R-:W-:-:S13]  /*0ab0*/  ISETP.GT.AND P0, PT, R17, RZ, PT ;  /* 0x000000ff1100720c */ /* 0x000fda0003f04270 */
[----:B------:R-:W-:Y:S05]  /*0ac0*/  @P0 BRA `(.L_x_7) ;  /* 0x0000000000500947 */ /* 0x000fea0003800000 */
[----:B------:R-:W0:Y:S01]  /*0ad0*/  LDCU UR4, c[0x0][0x3b4] ;  /* 0x00007680ff0477ac */ /* 0x000e220008000800 */
[----:B------:R-:W-:Y:S01]  /*0ae0*/  MOV R13, 0xf149f2ca ;  /* 0xf149f2ca000d7802 */ /* 0x000fe20000000f00 */
[----:B0-----:R-:W-:Y:S01]  /*0af0*/  FMUL R4, RZ, UR4 ;  /* 0x00000004ff047c20 */ /* 0x001fe20008400000 */
[----:B------:R-:W-:-:S06]  /*0b00*/  UMOV UR4, URZ ;  /* 0x000000ff00047c82 */ /* 0x000fcc0008000000 */
.L_x_10:
[----:B------:R-:W0:Y:S01]  /*0b10*/  LDC R0, c[0x0][0x3a8] ;  /* 0x0000ea00ff007b82 */ /* 0x000e220000000800 */
[----:B------:R-:W-:-:S07]  /*0b20*/  HFMA2 R5, -RZ, RZ, 0, 0 ;  /* 0x00000000ff057431 */ /* 0x000fce00000001ff */
.L_x_9:
[----:B0-----:R-:W-:-:S05]  /*0b30*/  IMAD R7, R0, UR4, R5 ;  /* 0x0000000400077c24 */ /* 0x001fca000f8e0205 */
[----:B------:R-:W-:-:S13]  /*0b40*/  ISETP.GE.AND P0, PT, R7, R2, PT ;  /* 0x000000020700720c */ /* 0x000fda0003f06270 */
[----:B------:R-:W-:Y:S05]  /*0b50*/  @P0 BRA `(.L_x_8) ;  /* 0x0000000000180947 */ /* 0x000fea0003800000 */
[----:B------:R-:W-:Y:S02]  /*0b60*/  LEA R7, R7, R12, 0x2 ;  /* 0x0000000c07077211 */ /* 0x000fe400078e10ff */
[----:B------:R-:W-:Y:S02]  /*0b70*/  IADD3 R5, PT, PT, R5, 0x1, RZ ;  /* 0x0000000105057810 */ /* 0x000fe40007ffe0ff */
[----:B------:R-:W-:Y:S01]  /*0b80*/  FMNMX R13, R13, R4, !PT ;  /* 0x000000040d0d7209 */ /* 0x000fe20007800000 */
[----:B------:R1:W-:Y:S01]  /*0b90*/  STL [R7], R4 ;  /* 0x0000000407007387 */ /* 0x0003e20000100800 */
[----:B------:R-:W-:-:S13]  /*0ba0*/  ISETP.NE.AND P0, PT, R5, R0, PT ;  /* 0x000000000500720c */ /* 0x000fda0003f05270 */
[----:B-1----:R-:W-:Y:S05]  /*0bb0*/  @P0 BRA `(.L_x_9) ;  /* 0xfffffffc00dc0947 */ /* 0x002fea000383ffff */
.L_x_8:
[----:B------:R-:W0:Y:S01]  /*0bc0*/  LDCU UR5, c[0x0][0x3b0] ;  /* 0x00007600ff0577ac */ /* 0x000e220008000800 */
[----:B------:R-:W-:-:S04]  /*0bd0*/  UIADD3 UR4, UPT, UPT, UR4, 0x1, URZ ;  /* 0x0000000104047890 */ /* 0x000fc8000fffe0ff */
[----:B0-----:R-:W-:-:S09]  /*0be0*/  UISETP.NE.AND UP0, UPT, UR4, UR5, UPT ;  /* 0x000000050400728c */ /* 0x001fd2000bf05270 */
[----:B------:R-:W-:Y:S05]  /*0bf0*/  BRA.U !UP0, `(.L_x_6) ;  /* 0x0000000908c47547 */ /* 0x000fea000b800000 */
[----:B------:R-:W-:Y:S05]  /*0c00*/  BRA `(.L_x_10) ;  /* 0xfffffffc00c07947 */ /* 0x000fea000383ffff */
.L_x_7:
[C---:B------:R-:W-:Y:S01]  /*0c10*/  LOP3.LUT R11, R17.reuse, 0xf, RZ, 0xc0, !PT ;  /* 0x0000000f110b7812 */ /* 0x040fe200078ec0ff */
[----:B------:R-:W-:Y:S01]  /*0c20*/  UMOV UR4, URZ ;  /* 0x000000ff00047c82 */ /* 0x000fe20008000000 */
[C---:B------:R-:W-:Y:S02]  /*0c30*/  LOP3.LUT R10, R17.reuse, 0x7, RZ, 0xc0, !PT ;  /* 0x00000007110a7812 */ /* 0x040fe400078ec0ff */
[C---:B--2---:R-:W-:Y:S02]  /*0c40*/  LOP3.LUT R9, R17.reuse, 0x7ffffff0, RZ, 0xc0, !PT ;  /* 0x7ffffff011097812 */ /* 0x044fe400078ec0ff */
[----:B------:R-:W-:Y:S02]  /*0c50*/  LOP3.LUT R8, R17, 0x3, RZ, 0xc0, !PT ;  /* 0x0000000311087812 */ /* 0x000fe400078ec0ff */
[----:B------:R-:W-:-:S07]  /*0c60*/  MOV R13, 0xf149f2ca ;  /* 0xf149f2ca000d7802 */ /* 0x000fce0000000f00 */
.L_x_18:
[----:B0-----:R-:W0:Y:S08]  /*0c70*/  LDC R7, c[0x0][0x3b0] ;  /* 0x0000ec00ff077b82 */ /* 0x001e300000000800 */
[----:B-1----:R-:W1:Y:S01]  /*0c80*/  LDC.64 R4, c[0x0][0x3a0] ;  /* 0x0000e800ff047b82 */ /* 0x002e620000000a00 */
[----:B0-----:R-:W-:-:S04]  /*0c90*/  IMAD R7, R16, R7, UR4 ;  /* 0x0000000410077e24 */ /* 0x001fc8000f8e0207 */
[----:B-1----:R-:W-:-:S05]  /*0ca0*/  IMAD.WIDE.U32 R4, R7, 0x4, R4 ;  /* 0x0000000407047825 */ /* 0x002fca00078e0004 */
[----:B-----5:R0:W5:Y:S01]  /*0cb0*/  LDG.E.CONSTANT R17, desc[UR8][R4.64] ;  /* 0x0000000804117981 */ /* 0x020162000c1e9900 */
[----:B------:R-:W-:-:S07]  /*0cc0*/  HFMA2 R19, -RZ, RZ, 0, 0 ;  /* 0x00000000ff137431 */ /* 0x000fce00000001ff */
.L_x_17:
[----:B-1----:R-:W1:Y:S02]  /*0cd0*/  LDC R0, c[0x0][0x3a8] ;  /* 0x0000ea00ff007b82 */ /* 0x002e640000000800 */
[----:B-1----:R-:W-:-:S05]  /*0ce0*/  IMAD R15, R0, UR4, R19 ;  /* 0x00000004000f7c24 */ /* 0x002fca000f8e0213 */
[----:B------:R-:W-:-:S13]  /*0cf0*/  ISETP.GE.AND P0, PT, R15, R2, PT ;  /* 0x000000020f00720c */ /* 0x000fda0003f06270 */
[----:B------:R-:W-:Y:S05]  /*0d00*/  @P0 BRA `(.L_x_11) ;  /* 0x0000000800700947 */ /* 0x000fea0003800000 */
[----:B------:R-:W1:Y:S01]  /*0d10*/  LDCU UR6, c[0x0][0x3ac] ;  /* 0x00007580ff0677ac */ /* 0x000e620008000800 */
[----:B------:R-:W-:Y:S02]  /*0d20*/  HFMA2 R18, -RZ, RZ, 0, 0 ;  /* 0x00000000ff127431 */ /* 0x000fe400000001ff */
[----:B-----5:R-:W-:Y:S01]  /*0d30*/  IMAD R14, R17, R0, R19 ;  /* 0x00000000110e7224 */ /* 0x020fe200078e0213 */
[----:B------:R-:W-:Y:S01]  /*0d40*/  MOV R21, RZ ;  /* 0x000000ff00157202 */ /* 0x000fe20000000f00 */
[----:B-1----:R-:W-:-:S04]  /*0d50*/  UIADD3 UR5, UPT, UPT, UR6, -0x1, URZ ;  /* 0xffffffff06057890 */ /* 0x002fc8000fffe0ff */
[----:B------:R-:W-:-:S09]  /*0d60*/  UISETP.GE.U32.AND UP0, UPT, UR5, 0xf, UPT ;  /* 0x0000000f0500788c */ /* 0x000fd2000bf06070 */
[----:B------:R-:W-:Y:S05]  /*0d70*/  BRA.U !UP0, `(.L_x_12) ;  /* 0x0000000108f87547 */ /* 0x000fea000b800000 */
[----:B------:R-:W-:Y:S02]  /*0d80*/  MOV R21, RZ ;  /* 0x000000ff00157202 */ /* 0x000fe40000000f00 */
[----:B------:R-:W-:-:S07]  /*0d90*/  MOV R18, RZ ;  /* 0x000000ff00127202 */ /* 0x000fce0000000f00 */
.L_x_13:
[----:B------:R-:W1:Y:S01]  /*0da0*/  LDC.64 R22, c[0x0][0x388] ;  /* 0x0000e200ff167b82 */ /* 0x000e620000000a00 */
[----:B0-----:R-:W-:Y:S01]  /*0db0*/  IMAD R5, R14, UR6, R18 ;  /* 0x000000060e057c24 */ /* 0x001fe2000f8e0212 */
[----:B------:R-:W-:-:S03]  /*0dc0*/  LEA R20, R18, R1, 0x2 ;  /* 0x0000000112147211 */ /* 0x000fc600078e10ff */
[----:B-1----:R-:W-:Y:S02]  /*0dd0*/  IMAD.WIDE R22, R5, 0x2, R22 ;  /* 0x0000000205167825 */ /* 0x002fe400078e0216 */
[----:B------:R-:W2:Y:S04]  /*0de0*/  LDL.128 R4, [R20] ;  /* 0x0000000014047983 */ /* 0x000ea80000100c00 */
[----:B------:R-:W3:Y:S04]  /*0df0*/  LDG.E.U16.CONSTANT R27, desc[UR8][R22.64] ;  /* 0x00000008161b7981 */ /* 0x000ee8000c1e9500 */
[----:B------:R-:W4:Y:S04]  /*0e00*/  LDG.E.U16.CONSTANT R26, desc[UR8][R22.64+0x2] ;  /* 0x00000208161a7981 */ /* 0x000f28000c1e9500 */
[----:B------:R-:W5:Y:S04]  /*0e10*/  LDG.E.U16.CONSTANT R24, desc[UR8][R22.64+0x4] ;  /* 0x0000040816187981 */ /* 0x000f68000c1e9500 */
[----:B------:R-:W5:Y:S01]  /*0e20*/  LDG.E.U16.CONSTANT R25, desc[UR8][R22.64+0x6] ;  /* 0x0000060816197981 */ /* 0x000f62000c1e9500 */
[----:B---3--:R-:W-:-:S02]  /*0e30*/  HADD2.F32 R28, -RZ, R27.H0_H0 ;  /* 0x2000001bff1c7230 */ /* 0x008fc40000004100 */
[----:B----4-:R-:W-:-:S03]  /*0e40*/  HADD2.F32 R26, -RZ, R26.H0_H0 ;  /* 0x2000001aff1a7230 */ /* 0x010fc60000004100 */
[----:B--2---:R-:W-:Y:S02]  /*0e50*/  FFMA R4, R28, R4, R21 ;  /* 0x000000041c047223 */ /* 0x004fe40000000015 */
[----:B------:R-:W2:Y:S01]  /*0e60*/  LDG.E.U16.CONSTANT R21, desc[UR8][R22.64+0x8] ;  /* 0x0000080816157981 */ /* 0x000ea2000c1e9500 */
[----:B-----5:R-:W-:Y:S02]  /*0e70*/  HADD2.F32 R24, -RZ, R24.H0_H0 ;  /* 0x20000018ff187230 */ /* 0x020fe40000004100 */
[----:B------:R-:W-:Y:S02]  /*0e80*/  FFMA R5, R5, R26, R4 ;  /* 0x0000001a05057223 */ /* 0x000fe40000000004 */
[----:B------:R-:W3:Y:S01]  /*0e90*/  LDG.E.U16.CONSTANT R26, desc[UR8][R22.64+0xa] ;  /* 0x00000a08161a7981 */ /* 0x000ee2000c1e9500 */
[----:B------:R-:W-:Y:S02]  /*0ea0*/  HADD2.F32 R25, -RZ, R25.H0_H0 ;  /* 0x20000019ff197230 */ /* 0x000fe40000004100 */
[----:B------:R-:W-:-:S02]  /*0eb0*/  FFMA R6, R6, R24, R5 ;  /* 0x0000001806067223 */ /* 0x000fc40000000005 */
[----:B------:R-:W4:Y:S02]  /*0ec0*/  LDG.E.U16.CONSTANT R24, desc[UR8][R22.64+0xc] ;  /* 0x00000c0816187981 */ /* 0x000f24000c1e9500 */
[----:B------:R-:W-:Y:S02]  /*0ed0*/  FFMA R27, R7, R25, R6 ;  /* 0x00000019071b7223 */ /* 0x000fe40000000006 */
[----:B------:R-:W5:Y:S04]  /*0ee0*/  LDL.128 R4, [R20+0x10] ;  /* 0x0000100014047983 */ /* 0x000f680000100c00 */
[----:B------:R-:W5:Y:S01]  /*0ef0*/  LDG.E.U16.CONSTANT R25, desc[UR8][R22.64+0xe] ;  /* 0x00000e0816197981 */ /* 0x000f62000c1e9500 */
[----:B--2---:R-:W-:-:S03]  /*0f00*/  HADD2.F32 R28, -RZ, R21.H0_H0 ;  /* 0x20000015ff1c7230 */ /* 0x004fc60000004100 */
[----:B------:R-:W2:Y:S01]  /*0f10*/  LDG.E.U16.CONSTANT R21, desc[UR8][R22.64+0x10] ;  /* 0x0000100816157981 */ /* 0x000ea2000c1e9500 */
[----:B---3--:R-:W-:Y:S02]  /*0f20*/  HADD2.F32 R26, -RZ, R26.H0_H0 ;  /* 0x2000001aff1a7230 */ /* 0x008fe40000004100 */
[----:B----4-:R-:W-:Y:S02]  /*0f30*/  HADD2.F32 R24, -RZ, R24.H0_H0 ;  /* 0x20000018ff187230 */ /* 0x010fe40000004100 */
[----:B-----5:R-:W-:-:S04]  /*0f40*/  FFMA R4, R28, R4, R27 ;  /* 0x000000041c047223 */ /* 0x020fc8000000001b */
[----:B------:R-:W-:Y:S01]  /*0f50*/  FFMA R5, R5, R26, R4 ;  /* 0x0000001a05057223 */ /* 0x000fe20000000004 */
[----:B------:R-:W-:Y:S01]  /*0f60*/  HADD2.F32 R25, -RZ, R25.H0_H0 ;  /* 0x20000019ff197230 */ /* 0x000fe20000004100 */
[----:B------:R-:W3:Y:S02]  /*0f70*/  LDG.E.U16.CONSTANT R26, desc[UR8][R22.64+0x12] ;  /* 0x00001208161a7981 */ /* 0x000ee4000c1e9500 */
[----:B------:R-:W-:Y:S02]  /*0f80*/  FFMA R6, R6, R24, R5 ;  /* 0x0000001806067223 */ /* 0x000fe40000000005 */
        /* <DEDUP_REMOVED lines=16> */
[----:B------:R-:W3:Y:S01]  /*1090*/  LDG.E.U16.CONSTANT R25, desc[UR8][R22.64+0x1c] ;  /* 0x00001c0816197981 */ /* 0x000ee2000c1e9500 */
[----:B------:R-:W-:-:S04]  /*10a0*/  IADD3 R18, PT, PT, R18, 0x10, RZ ;  /* 0x0000001012127810 */ /* 0x000fc80007ffe0ff */
[----:B------:R-:W-:Y:S01]  /*10b0*/  ISETP.NE.AND P0, PT, R18, R9, PT ;  /* 0x000000091200720c */ /* 0x000fe20003f05270 */
[----:B--2---:R-:W-:Y:S02]  /*10c0*/  HADD2.F32 R28, -RZ, R21.H0_H0 ;  /* 0x20000015ff1c7230 */ /* 0x004fe40000004100 */
[----:B----4-:R-:W-:-:S03]  /*10d0*/  HADD2.F32 R24, -RZ, R24.H0_H0 ;  /* 0x20000018ff187230 */ /* 0x010fc60000004100 */
[----:B-----5:R-:W-:Y:S01]  /*10e0*/  FFMA R4, R28, R4, R27 ;  /* 0x000000041c047223 */ /* 0x020fe2000000001b */
[----:B---3--:R-:W-:-:S03]  /*10f0*/  HADD2.F32 R25, -RZ, R25.H0_H0 ;  /* 0x20000019ff197230 */ /* 0x008fc60000004100 */
[----:B------:R-:W-:Y:S01]  /*1100*/  FFMA R5, R5, R24, R4 ;  /* 0x0000001805057223 */ /* 0x000fe20000000004 */
[----:B------:R-:W-:-:S03]  /*1110*/  HADD2.F32 R26, -RZ, R26.H0_H0 ;  /* 0x2000001aff1a7230 */ /* 0x000fc60000004100 */
[----:B------:R-:W-:-:S04]  /*1120*/  FFMA R6, R6, R25, R5 ;  /* 0x0000001906067223 */ /* 0x000fc80000000005 */
[----:B------:R-:W-:Y:S01]  /*1130*/  FFMA R21, R7, R26, R6 ;  /* 0x0000001a07157223 */ /* 0x000fe20000000006 */
[----:B------:R-:W-:Y:S06]  /*1140*/  @P0 BRA `(.L_x_13) ;  /* 0xfffffffc00140947 */ /* 0x000fec000383ffff */
[----:B------:R-:W-:-:S07]  /*1150*/  MOV R18, R9 ;  /* 0x0000000900127202 */ /* 0x000fce0000000f00 */
.L_x_12:
[----:B------:R-:W-:-:S13]  /*1160*/  ISETP.NE.AND P0, PT, R11, RZ, PT ;  /* 0x000000ff0b00720c */ /* 0x000fda0003f05270 */
[----:B------:R-:W-:Y:S05]  /*1170*/  @!P0 BRA `(.L_x_14) ;  /* 0x0000000400348947 */ /* 0x000fea0003800000 */
[----:B0-----:R-:W-:Y:S02]  /*1180*/  IADD3 R4, PT, PT, R11, -0x1, RZ ;  /* 0xffffffff0b047810 */ /* 0x001fe40007ffe0ff */
[----:B------:R-:W-:Y:S02]  /*1190*/  ISETP.NE.AND P1, PT, R10, RZ, PT ;  /* 0x000000ff0a00720c */ /* 0x000fe40003f25270 */
[----:B------:R-:W-:-:S13]  /*11a0*/  ISETP.GE.U32.AND P0, PT, R4, 0x7, PT ;  /* 0x000000070400780c */ /* 0x000fda0003f06070 */
[----:B------:R-:W-:Y:S05]  /*11b0*/  @!P0 BRA `(.L_x_15) ;  /* 0x00000000007c8947 */ /* 0x000fea0003800000 */
[----:B------:R-:W0:Y:S01]  /*11c0*/  LDC.64 R22, c[0x0][0x388] ;  /* 0x0000e200ff167b82 */ /* 0x000e220000000a00 */
[----:B------:R-:W-:Y:S01]  /*11d0*/  IMAD R5, R14, UR6, R18 ;  /* 0x000000060e057c24 */ /* 0x000fe2000f8e0212 */
[----:B------:R-:W-:-:S03]  /*11e0*/  LEA R20, R18, R1, 0x2 ;  /* 0x0000000112147211 */ /* 0x000fc600078e10ff */
[----:B0-----:R-:W-:Y:S02]  /*11f0*/  IMAD.WIDE R22, R5, 0x2, R22 ;  /* 0x0000000205167825 */ /* 0x001fe400078e0216 */
[----:B------:R-:W2:Y:S04]  /*1200*/  LDL.128 R4, [R20] ;  /* 0x0000000014047983 */ /* 0x000ea80000100c00 */
[----:B------:R-:W3:Y:S04]  /*1210*/  LDG.E.U16.CONSTANT R27, desc[UR8][R22.64] ;  /* 0x00000008161b7981 */ /* 0x000ee8000c1e9500 */
[----:B------:R-:W4:Y:S04]  /*1220*/  LDG.E.U16.CONSTANT R26, desc[UR8][R22.64+0x2] ;  /* 0x00000208161a7981 */ /* 0x000f28000c1e9500 */
[----:B------:R-:W5:Y:S04]  /*1230*/  LDG.E.U16.CONSTANT R24, desc[UR8][R22.64+0x4] ;  /* 0x0000040816187981 */ /* 0x000f68000c1e9500 */
[----:B------:R-:W5:Y:S01]  /*1240*/  LDG.E.U16.CONSTANT R25, desc[UR8][R22.64+0x6] ;  /* 0x0000060816197981 */ /* 0x000f62000c1e9500 */
[----:B---3--:R-:W-:-:S05]  /*1250*/  HADD2.F32 R28, -RZ, R27.H0_H0 ;  /* 0x2000001bff1c7230 */ /* 0x008fca0000004100 */
[----:B--2---:R-:W-:Y:S01]  /*1260*/  FFMA R4, R28, R4, R21 ;  /* 0x000000041c047223 */ /* 0x004fe20000000015 */
[----:B----4-:R-:W-:Y:S02]  /*1270*/  HADD2.F32 R21, -RZ, R26.H0_H0 ;  /* 0x2000001aff157230 */ /* 0x010fe40000004100 */
[----:B-----5:R-:W-:Y:S01]  /*1280*/  HADD2.F32 R24, -RZ, R24.H0_H0 ;  /* 0x20000018ff187230 */ /* 0x020fe20000004100 */
[----:B------:R-:W2:Y:S02]  /*1290*/  LDG.E.U16.CONSTANT R26, desc[UR8][R22.64+0xe] ;  /* 0x00000e08161a7981 */ /* 0x000ea4000c1e9500 */
[----:B------:R-:W-:Y:S01]  /*12a0*/  FFMA R5, R21, R5, R4 ;  /* 0x0000000515057223 */ /* 0x000fe20000000004 */
[----:B------:R-:W-:Y:S01]  /*12b0*/  HADD2.F32 R25, -RZ, R25.H0_H0 ;  /* 0x20000019ff197230 */ /* 0x000fe20000004100 */
[----:B------:R-:W3:Y:S02]  /*12c0*/  LDG.E.U16.CONSTANT R21, desc[UR8][R22.64+0x8] ;  /* 0x0000080816157981 */ /* 0x000ee4000c1e9500 */
[----:B------:R-:W-:-:S02]  /*12d0*/  FFMA R6, R24, R6, R5 ;  /* 0x0000000618067223 */ /* 0x000fc40000000005 */
[----:B------:R-:W4:Y:S02]  /*12e0*/  LDG.E.U16.CONSTANT R24, desc[UR8][R22.64+0xa] ;  /* 0x00000a0816187981 */ /* 0x000f24000c1e9500 */
[----:B------:R-:W-:Y:S02]  /*12f0*/  FFMA R27, R25, R7, R6 ;  /* 0x00000007191b7223 */ /* 0x000fe40000000006 */
[----:B------:R-:W5:Y:S04]  /*1300*/  LDL.128 R4, [R20+0x10] ;  /* 0x0000100014047983 */ /* 0x000f680000100c00 */
[----:B------:R-:W2:Y:S01]  /*1310*/  LDG.E.U16.CONSTANT R25, desc[UR8][R22.64+0xc] ;  /* 0x00000c0816197981 */ /* 0x000ea2000c1e9500 */
[----:B------:R-:W-:Y:S01]  /*1320*/  IADD3 R18, PT, PT, R18, 0x8, RZ ;  /* 0x0000000812127810 */ /* 0x000fe20007ffe0ff */
[----:B---3--:R-:W-:-:S02]  /*1330*/  HADD2.F32 R28, -RZ, R21.H0_H0 ;  /* 0x20000015ff1c7230 */ /* 0x008fc40000004100 */
[----:B----4-:R-:W-:-:S03]  /*1340*/  HADD2.F32 R21, -RZ, R24.H0_H0 ;  /* 0x20000018ff157230 */ /* 0x010fc60000004100 */
[----:B-----5:R-:W-:Y:S01]  /*1350*/  FFMA R4, R28, R4, R27 ;  /* 0x000000041c047223 */ /* 0x020fe2000000001b */
[----:B--2---:R-:W-:-:S03]  /*1360*/  HADD2.F32 R24, -RZ, R25.H0_H0 ;  /* 0x20000019ff187230 */ /* 0x004fc60000004100 */
[----:B------:R-:W-:Y:S01]  /*1370*/  FFMA R5, R21, R5, R4 ;  /* 0x0000000515057223 */ /* 0x000fe20000000004 */
[----:B------:R-:W-:-:S03]  /*1380*/  HADD2.F32 R21, -RZ, R26.H0_H0 ;  /* 0x2000001aff157230 */ /* 0x000fc60000004100 */
[----:B------:R-:W-:-:S04]  /*1390*/  FFMA R6, R24, R6, R5 ;  /* 0x0000000618067223 */ /* 0x000fc80000000005 */
[----:B------:R-:W-:-:S07]  /*13a0*/  FFMA R21, R21, R7, R6 ;  /* 0x0000000715157223 */ /* 0x000fce0000000006 */
.L_x_15:
[----:B------:R-:W-:Y:S05]  /*13b0*/  @!P1 BRA `(.L_x_14) ;  /* 0x0000000000a49947 */ /* 0x000fea0003800000 */
[----:B------:R-:W-:Y:S02]  /*13c0*/  IADD3 R4, PT, PT, R10, -0x1, RZ ;  /* 0xffffffff0a047810 */ /* 0x000fe40007ffe0ff */
[----:B------:R-:W-:Y:S02]  /*13d0*/  ISETP.NE.AND P1, PT, R8, RZ, PT ;  /* 0x000000ff0800720c */ /* 0x000fe40003f25270 */
[----:B------:R-:W-:-:S13]  /*13e0*/  ISETP.GE.U32.AND P0, PT, R4, 0x3, PT ;  /* 0x000000030400780c */ /* 0x000fda0003f06070 */
[----:B------:R-:W-:Y:S05]  /*13f0*/  @!P0 BRA `(.L_x_16) ;  /* 0x0000000000488947 */ /* 0x000fea0003800000 */
[----:B------:R-:W0:Y:S01]  /*1400*/  LDC.64 R22, c[0x0][0x388] ;  /* 0x0000e200ff167b82 */ /* 0x000e220000000a00 */
[----:B------:R-:W-:Y:S01]  /*1410*/  IMAD R5, R14, UR6, R18 ;  /* 0x000000060e057c24 */ /* 0x000fe2000f8e0212 */
[----:B------:R-:W-:-:S03]  /*1420*/  LEA R4, R18, R1, 0x2 ;  /* 0x0000000112047211 */ /* 0x000fc600078e10ff */
[----:B0-----:R-:W-:-:S03]  /*1430*/  IMAD.WIDE R22, R5, 0x2, R22 ;  /* 0x0000000205167825 */ /* 0x001fc600078e0216 */
[----:B------:R-:W2:Y:S04]  /*1440*/  LDL.128 R4, [R4] ;  /* 0x0000000004047983 */ /* 0x000ea80000100c00 */
[----:B------:R-:W3:Y:S04]  /*1450*/  LDG.E.U16.CONSTANT R25, desc[UR8][R22.64] ;  /* 0x0000000816197981 */ /* 0x000ee8000c1e9500 */
[----:B------:R-:W4:Y:S04]  /*1460*/  LDG.E.U16.CONSTANT R27, desc[UR8][R22.64+0x2] ;  /* 0x00000208161b7981 */ /* 0x000f28000c1e9500 */
[----:B------:R-:W5:Y:S04]  /*1470*/  LDG.E.U16.CONSTANT R20, desc[UR8][R22.64+0x4] ;  /* 0x0000040816147981 */ /* 0x000f68000c1e9500 */
[----:B------:R-:W5:Y:S01]  /*1480*/  LDG.E.U16.CONSTANT R24, desc[UR8][R22.64+0x6] ;  /* 0x0000060816187981 */ /* 0x000f62000c1e9500 */
[----:B------:R-:W-:Y:S01]  /*1490*/  IADD3 R18, PT, PT, R18, 0x4, RZ ;  /* 0x0000000412127810 */ /* 0x000fe20007ffe0ff */
[----:B---3--:R-:W-:-:S02]  /*14a0*/  HADD2.F32 R26, -RZ, R25.H0_H0 ;  /* 0x20000019ff1a7230 */ /* 0x008fc40000004100 */
[----:B----4-:R-:W-:-:S03]  /*14b0*/  HADD2.F32 R27, -RZ, R27.H0_H0 ;  /* 0x2000001bff1b7230 */ /* 0x010fc60000004100 */
[----:B--2---:R-:W-:Y:S01]  /*14c0*/  FFMA R26, R26, R4, R21 ;  /* 0x000000041a1a7223 */ /* 0x004fe20000000015 */
[----:B-----5:R-:W-:-:S03]  /*14d0*/  HADD2.F32 R20, -RZ, R20.H0_H0 ;  /* 0x20000014ff147230 */ /* 0x020fc60000004100 */
[----:B------:R-:W-:Y:S01]  /*14e0*/  FFMA R5, R27, R5, R26 ;  /* 0x000000051b057223 */ /* 0x000fe2000000001a */
[----:B------:R-:W-:-:S03]  /*14f0*/  HADD2.F32 R21, -RZ, R24.H0_H0 ;  /* 0x20000018ff157230 */ /* 0x000fc60000004100 */
[----:B------:R-:W-:-:S04]  /*1500*/  FFMA R6, R20, R6, R5 ;  /* 0x0000000614067223 */ /* 0x000fc80000000005 */
[----:B------:R-:W-:-:S07]  /*1510*/  FFMA R21, R21, R7, R6 ;  /* 0x0000000715157223 */ /* 0x000fce0000000006 */
.L_x_16:
[----:B------:R-:W-:Y:S05]  /*1520*/  @!P1 BRA `(.L_x_14) ;  /* 0x0000000000489947 */ /* 0x000fea0003800000 */
[----:B------:R-:W0:Y:S01]  /*1530*/  LDC.64 R4, c[0x0][0x388] ;  /* 0x0000e200ff047b82 */ /* 0x000e220000000a00 */
[----:B------:R-:W-:Y:S01]  /*1540*/  IMAD R7, R14, UR6, R18 ;  /* 0x000000060e077c24 */ /* 0x000fe2000f8e0212 */
[----:B------:R-:W-:-:S03]  /*1550*/  LEA R18, R18, R1, 0x2 ;  /* 0x0000000112127211 */ /* 0x000fc600078e10ff */
[----:B0-----:R-:W-:Y:S02]  /*1560*/  IMAD.WIDE R6, R7, 0x2, R4 ;  /* 0x0000000207067825 */ /* 0x001fe400078e0204 */
[----:B------:R-:W2:Y:S04]  /*1570*/  LDL.64 R4, [R18] ;  /* 0x0000000012047983 */ /* 0x000ea80000100a00 */
[----:B------:R-:W3:Y:S01]  /*1580*/  LDG.E.U16.CONSTANT R14, desc[UR8][R6.64] ;  /* 0x00000008060e7981 */ /* 0x000ee2000c1e9500 */
[----:B------:R-:W-:Y:S01]  /*1590*/  ISETP.NE.AND P0, PT, R8, 0x1, PT ;  /* 0x000000010800780c */ /* 0x000fe20003f05270 */
[----:B---3--:R-:W-:-:S05]  /*15a0*/  HADD2.F32 R14, -RZ, R14.H0_H0 ;  /* 0x2000000eff0e7230 */ /* 0x008fca0000004100 */
[----:B--2---:R-:W-:-:S07]  /*15b0*/  FFMA R21, R14, R4, R21 ;  /* 0x000000040e157223 */ /* 0x004fce0000000015 */
[----:B------:R-:W-:Y:S05]  /*15c0*/  @!P0 BRA `(.L_x_14) ;  /* 0x0000000000208947 */ /* 0x000fea0003800000 */
[----:B------:R-:W-:Y:S01]  /*15d0*/  ISETP.NE.AND P0, PT, R8, 0x2, PT ;  /* 0x000000020800780c */ /* 0x000fe20003f05270 */
[----:B------:R-:W2:Y:S04]  /*15e0*/  LDG.E.U16.CONSTANT R4, desc[UR8][R6.64+0x2] ;  /* 0x0000020806047981 */ /* 0x000ea8000c1e9500 */
[----:B------:R-:W3:Y:S08]  /*15f0*/  LDL R18, [R18+0x8] ;  /* 0x0000080012127983 */ /* 0x000ef00000100800 */
[----:B------:R-:W4:Y:S01]  /*1600*/  @P0 LDG.E.U16.CONSTANT R14, desc[UR8][R6.64+0x4] ;  /* 0x00000408060e0981 */ /* 0x000f22000c1e9500 */
[----:B--2---:R-:W-:-:S05]  /*1610*/  HADD2.F32 R4, -RZ, R4.H0_H0 ;  /* 0x20000004ff047230 */ /* 0x004fca0000004100 */
[----:B------:R-:W-:Y:S01]  /*1620*/  FFMA R21, R4, R5, R21 ;  /* 0x0000000504157223 */ /* 0x000fe20000000015 */
[----:B----4-:R-:W-:-:S05]  /*1630*/  @P0 HADD2.F32 R14, -RZ, R14.H0_H0 ;  /* 0x2000000eff0e0230 */ /* 0x010fca0000004100 */
[----:B---3--:R-:W-:-:S07]  /*1640*/  @P0 FFMA R21, R14, R18, R21 ;  /* 0x000000120e150223 */ /* 0x008fce0000000015 */
.L_x_14:
[----:B------:R-:W0:Y:S01]  /*1650*/  LDCU UR5, c[0x0][0x3b4] ;  /* 0x00007680ff0577ac */ /* 0x000e220008000800 */
[----:B------:R-:W-:Y:S02]  /*1660*/  LEA R15, R15, R12, 0x2 ;  /* 0x0000000c0f0f7211 */ /* 0x000fe400078e10ff */
[----:B------:R-:W-:-:S04]  /*1670*/  IADD3 R19, PT, PT, R19, 0x1, RZ ;  /* 0x0000000113137810 */ /* 0x000fc80007ffe0ff */
[----:B------:R-:W-:Y:S01]  /*1680*/  ISETP.NE.AND P0, PT, R19, R0, PT ;  /* 0x000000001300720c */ /* 0x000fe20003f05270 */
[----:B0-----:R-:W-:-:S05]  /*1690*/  FMUL R4, R21, UR5 ;  /* 0x0000000515047c20 */ /* 0x001fca0008400000 */
[----:B------:R1:W-:Y:S01]  /*16a0*/  STL [R15], R4 ;  /* 0x000000040f007387 */ /* 0x0003e20000100800 */
[----:B------:R-:W-:-:S06]  /*16b0*/  FMNMX R13, R13, R4, !PT ;  /* 0x000000040d0d7209 */ /* 0x000fcc0007800000 */
[----:B------:R-:W-:Y:S05]  /*16c0*/  @P0 BRA `(.L_x_17) ;  /* 0xfffffff400800947 */ /* 0x000fea000383ffff */
.L_x_11:
[----:B------:R-:W2:Y:S01]  /*16d0*/  LDCU UR5, c[0x0][0x3b0] ;  /* 0x00007600ff0577ac */ /* 0x000ea20008000800 */
[----:B------:R-:W-:-:S04]  /*16e0*/  UIADD3 UR4, UPT, UPT, UR4, 0x1, URZ ;  /* 0x0000000104047890 */ /* 0x000fc8000fffe0ff */
[----:B--2---:R-:W-:-:S09]  /*16f0*/  UISETP.NE.AND UP0, UPT, UR4, UR5, UPT ;  /* 0x000000050400728c */ /* 0x004fd2000bf05270 */
[----:B------:R-:W-:Y:S05]  /*1700*/  BRA.U UP0, `(.L_x_18) ;  /* 0xfffffff500587547 */ /* 0x000fea000b83ffff */
.L_x_6:
[----:B------:R-:W-:Y:S02]  /*1710*/  ISETP.GE.AND P0, PT, R2, 0x1, PT ;  /* 0x000000010200780c */ /* 0x000fe40003f06270 */
[----:B-1----:R-:W-:-:S11]  /*1720*/  MOV R15, RZ ;  /* 0x000000ff000f7202 */ /* 0x002fd60000000f00 */
[----:B------:R-:W-:Y:S05]  /*1730*/  @!P0 BRA `(.L_x_19) ;  /* 0x0000000c00308947 */ /* 0x000fea0003800000 */
[C---:B------:R-:W-:Y:S01]  /*1740*/  ISETP.GE.U32.AND P0, PT, R2.reuse, 0x8, PT ;  /* 0x000000080200780c */ /* 0x040fe20003f06070 */
[----:B------:R-:W-:Y:S01]  /*1750*/  HFMA2 R15, -RZ, RZ, 0, 0 ;  /* 0x00000000ff0f7431 */ /* 0x000fe200000001ff */
[----:B------:R-:W-:Y:S02]  /*1760*/  LOP3.LUT R21, R2, 0x7, RZ, 0xc0, !PT ;  /* 0x0000000702157812 */ /* 0x000fe400078ec0ff */
[----:B-----5:R-:W-:Y:S02]  /*1770*/  MOV R17, RZ ;  /* 0x000000ff00117202 */ /* 0x020fe40000000f00 */
[----:B------:R-:W-:-:S07]  /*1780*/  ISETP.NE.AND P1, PT, R21, RZ, PT ;  /* 0x000000ff1500720c */ /* 0x000fce0003f25270 */
[----:B------:R-:W-:Y:S06]  /*1790*/  @!P0 BRA `(.L_x_20) ;  /* 0x0000000400708947 */ /* 0x000fec0003800000 */
[----:B------:R-:W-:Y:S02]  /*17a0*/  LOP3.LUT R17, R2, 0x7ffffff8, RZ, 0xc0, !PT ;  /* 0x7ffffff802117812 */ /* 0x000fe400078ec0ff */
[----:B------:R-:W-:-:S07]  /*17b0*/  CS2R R14, SRZ ;  /* 0x00000000000e7805 */ /* 0x000fce000001ff00 */
.L_x_21:
[----:B------:R-:W-:-:S05]  /*17c0*/  LEA R18, R14, R12, 0x2 ;  /* 0x0000000c0e127211 */ /* 0x000fca00078e10ff */
[----:B0-----:R-:W3:Y:S04]  /*17d0*/  LDL.128 R4, [R18] ;  /* 0x0000000012047983 */ /* 0x001ee80000100c00 */
[----:B--2---:R-:W2:Y:S01]  /*17e0*/  LDL.128 R8, [R18+0x10] ;  /* 0x0000100012087983 */ /* 0x004ea20000100c00 */
[----:B------:R-:W-:Y:S01]  /*17f0*/  HFMA2 R19, -RZ, RZ, 0.96630859375, -0.0022525787353515625 ;  /* 0x3bbb989dff137431 */ /* 0x000fe200000001ff */
[----:B------:R-:W-:Y:S02]  /*1800*/  MOV R20, 0x437c0000 ;  /* 0x437c000000147802 */ /* 0x000fe40000000f00 */
[----:B------:R-:W-:-:S04]  /*1810*/  IADD3 R14, PT, PT, R14, 0x8, RZ ;  /* 0x000000080e0e7810 */ /* 0x000fc80007ffe0ff */
[----:B------:R-:W-:Y:S01]  /*1820*/  ISETP.NE.AND P0, PT, R14, R17, PT ;  /* 0x000000110e00720c */ /* 0x000fe20003f05270 */
[--C-:B---3--:R-:W-:Y:S01]  /*1830*/  FADD R26, R4, -R13.reuse ;  /* 0x8000000d041a7221 */ /* 0x108fe20000000000 */
[--C-:B------:R-:W-:Y:S01]  /*1840*/  FADD R24, R5, -R13.reuse ;  /* 0x8000000d05187221 */ /* 0x100fe20000000000 */
[--C-:B------:R-:W-:Y:S01]  /*1850*/  FADD R22, R6, -R13.reuse ;  /* 0x8000000d06167221 */ /* 0x100fe20000000000 */
[--C-:B------:R-:W-:Y:S01]  /*1860*/  FADD R28, R7, -R13.reuse ;  /* 0x8000000d071c7221 */ /* 0x100fe20000000000 */
[-C--:B------:R-:W-:Y:S01]  /*1870*/  FFMA.SAT R23, R26, R19.reuse, 0.5 ;  /* 0x3f0000001a177423 */ /* 0x080fe20000002013 */
[-C--:B------:R-:W-:Y:S01]  /*1880*/  FFMA.SAT R25, R24, R19.reuse, 0.5 ;  /* 0x3f00000018197423 */ /* 0x080fe20000002013 */
[----:B--2---:R-:W-:Y:S01]  /*1890*/  FADD R10, R10, -R13 ;  /* 0x8000000d0a0a7221 */ /* 0x004fe20000000000 */
[----:B------:R-:W-:Y:S01]  /*18a0*/  FFMA.SAT R7, R28, R19, 0.5 ;  /* 0x3f0000001c077423 */ /* 0x000fe20000002013 */
[----:B------:R-:W-:-:S03]  /*18b0*/  FFMA.RM R4, R23, R20, 12582913 ;  /* 0x4b40000117047423 */ /* 0x000fc60000004014 */
[----:B------:R-:W-:Y:S01]  /*18c0*/  FFMA.RM R7, R7, R20, 12582913 ;  /* 0x4b40000107077423 */ /* 0x000fe20000004014 */
[C---:B------:R-:W-:Y:S01]  /*18d0*/  FADD R5, R4.reuse, -12583039 ;  /* 0xcb40007f04057421 */ /* 0x040fe20000000000 */
[----:B------:R-:W-:-:S03]  /*18e0*/  SHF.L.U32 R27, R4, 0x17, RZ ;  /* 0x00000017041b7819 */ /* 0x000fc600000006ff */
[----:B------:R-:W-:Y:S01]  /*18f0*/  FFMA R23, R26, 1.4426950216293334961, -R5 ;  /* 0x3fb8aa3b1a177823 */ /* 0x000fe20000000805 */
[-C--:B------:R-:W-:Y:S01]  /*1900*/  FFMA.RM R5, R25, R20.reuse, 12582913 ;  /* 0x4b40000119057423 */ /* 0x080fe20000004014 */
[----:B------:R-:W-:Y:S02]  /*1910*/  FFMA.SAT R25, R22, R19, 0.5 ;  /* 0x3f00000016197423 */ /* 0x000fe40000002013 */
[----:B------:R-:W-:Y:S01]  /*1920*/  FFMA R26, R26, 1.925963033500011079e-08, R23 ;  /* 0x32a570601a1a7823 */ /* 0x000fe20000000017 */
[----:B------:R-:W-:Y:S01]  /*1930*/  FADD R23, R5, -12583039 ;  /* 0xcb40007f05177421 */ /* 0x000fe20000000000 */
[----:B------:R-:W-:Y:S01]  /*1940*/  FFMA.RM R6, R25, R20, 12582913 ;  /* 0x4b40000119067423 */ /* 0x000fe20000004014 */
[----:B------:R-:W-:Y:S01]  /*1950*/  SHF.L.U32 R5, R5, 0x17, RZ ;  /* 0x0000001705057819 */ /* 0x000fe200000006ff */
[----:B------:R-:W-:Y:S01]  /*1960*/  FADD R25, R7, -12583039 ;  /* 0xcb40007f07197421 */ /* 0x000fe20000000000 */
[----:B------:R-:W-:Y:S01]  /*1970*/  FFMA R23, R24, 1.4426950216293334961, -R23 ;  /* 0x3fb8aa3b18177823 */ /* 0x000fe20000000817 */
[----:B------:R-:W0:Y:S02]  /*1980*/  MUFU.EX2 R26, R26 ;  /* 0x0000001a001a7308 */ /* 0x000e240000000800 */
[----:B------:R-:W-:Y:S01]  /*1990*/  FFMA R25, R28, 1.4426950216293334961, -R25 ;  /* 0x3fb8aa3b1c197823 */ /* 0x000fe20000000819 */
[----:B------:R-:W-:Y:S01]  /*19a0*/  FFMA R24, R24, 1.925963033500011079e-08, R23 ;  /* 0x32a5706018187823 */ /* 0x000fe20000000017 */
[C---:B------:R-:W-:Y:S01]  /*19b0*/  FADD R23, R6.reuse, -12583039 ;  /* 0xcb40007f06177421 */ /* 0x040fe20000000000 */
[----:B------:R-:W-:Y:S01]  /*19c0*/  SHF.L.U32 R6, R6, 0x17, RZ ;  /* 0x0000001706067819 */ /* 0x000fe200000006ff */
[----:B------:R-:W-:-:S02]  /*19d0*/  FFMA R25, R28, 1.925963033500011079e-08, R25 ;  /* 0x32a570601c197823 */ /* 0x000fc40000000019 */
[C---:B------:R-:W-:Y:S01]  /*19e0*/  FFMA R23, R22.reuse, 1.4426950216293334961, -R23 ;  /* 0x3fb8aa3b16177823 */ /* 0x040fe20000000817 */
[----:B------:R-:W1:Y:S03]  /*19f0*/  MUFU.EX2 R24, R24 ;  /* 0x0000001800187308 */ /* 0x000e660000000800 */
[----:B------:R-:W-:Y:S01]  /*1a00*/  FFMA R23, R22, 1.925963033500011079e-08, R23 ;  /* 0x32a5706016177823 */ /* 0x000fe20000000017 */
[----:B------:R-:W-:Y:S01]  /*1a10*/  FADD R22, R8, -R13 ;  /* 0x8000000d08167221 */ /* 0x000fe20000000000 */
[----:B0-----:R-:W-:-:S03]  /*1a20*/  FMUL R4, R27, R26 ;  /* 0x0000001a1b047220 */ /* 0x001fc60000400000 */
[-C--:B------:R-:W-:Y:S01]  /*1a30*/  FFMA.SAT R27, R22, R19.reuse, 0.5 ;  /* 0x3f000000161b7423 */ /* 0x080fe20000002013 */
[----:B------:R-:W-:Y:S01]  /*1a40*/  FADD R26, R9, -R13 ;  /* 0x8000000d091a7221 */ /* 0x000fe20000000000 */
[----:B------:R-:W0:Y:S02]  /*1a50*/  MUFU.EX2 R23, R23 ;  /* 0x0000001700177308 */ /* 0x000e240000000800 */
[----:B------:R-:W-:Y:S01]  /*1a60*/  FFMA.RM R8, R27, R20, 12582913 ;  /* 0x4b4000011b087423 */ /* 0x000fe20000004014 */
[----:B------:R-:W-:-:S03]  /*1a70*/  FFMA.SAT R9, R26, R19, 0.5 ;  /* 0x3f0000001a097423 */ /* 0x000fc60000002013 */
[----:B------:R-:W-:Y:S01]  /*1a80*/  FADD R27, R8, -12583039 ;  /* 0xcb40007f081b7421 */ /* 0x000fe20000000000 */
[----:B------:R-:W-:Y:S01]  /*1a90*/  FFMA.RM R9, R9, R20, 12582913 ;  /* 0x4b40000109097423 */ /* 0x000fe20000004014 */
[----:B-1----:R-:W-:Y:S02]  /*1aa0*/  FMUL R5, R5, R24 ;  /* 0x0000001805057220 */ /* 0x002fe40000400000 */
[----:B------:R-:W-:-:S04]  /*1ab0*/  FFMA R27, R22, 1.4426950216293334961, -R27 ;  /* 0x3fb8aa3b161b7823 */ /* 0x000fc8000000081b */
[----:B------:R-:W-:Y:S01]  /*1ac0*/  FFMA R22, R22, 1.925963033500011079e-08, R27 ;  /* 0x32a5706016167823 */ /* 0x000fe2000000001b */
[C---:B------:R-:W-:Y:S01]  /*1ad0*/  FADD R27, R9.reuse, -12583039 ;  /* 0xcb40007f091b7421 */ /* 0x040fe20000000000 */
[----:B------:R-:W-:Y:S01]  /*1ae0*/  SHF.L.U32 R9, R9, 0x17, RZ ;  /* 0x0000001709097819 */ /* 0x000fe200000006ff */
[----:B0-----:R-:W-:Y:S02]  /*1af0*/  FMUL R6, R6, R23 ;  /* 0x0000001706067220 */ /* 0x001fe40000400000 */
[C---:B------:R-:W-:Y:S01]  /*1b00*/  FFMA R27, R26.reuse, 1.4426950216293334961, -R27 ;  /* 0x3fb8aa3b1a1b7823 */ /* 0x040fe2000000081b */
[----:B------:R-:W-:Y:S03]  /*1b10*/  MUFU.EX2 R22, R22 ;  /* 0x0000001600167308 */ /* 0x000fe60000000800 */
[----:B------:R-:W-:Y:S01]  /*1b20*/  FFMA R24, R26, 1.925963033500011079e-08, R27 ;  /* 0x32a570601a187823 */ /* 0x000fe2000000001b */
[----:B------:R-:W-:Y:S01]  /*1b30*/  FADD R26, R11, -R13 ;  /* 0x8000000d0b1a7221 */ /* 0x000fe20000000000 */
[----:B------:R-:W-:-:S03]  /*1b40*/  FFMA.SAT R27, R10, R19, 0.5 ;  /* 0x3f0000000a1b7423 */ /* 0x000fc60000002013 */
[----:B------:R-:W-:Y:S01]  /*1b50*/  FFMA.SAT R29, R26, R19, 0.5 ;  /* 0x3f0000001a1d7423 */ /* 0x000fe20000002013 */
[-C--:B------:R-:W-:Y:S01]  /*1b60*/  FFMA.RM R19, R27, R20.reuse, 12582913 ;  /* 0x4b4000011b137423 */ /* 0x080fe20000004014 */
[----:B------:R0:W-:Y:S02]  /*1b70*/  MUFU.EX2 R11, R25 ;  /* 0x00000019000b7308 */ /* 0x0001e40000000800 */
[----:B------:R-:W-:Y:S01]  /*1b80*/  FFMA.RM R20, R29, R20, 12582913 ;  /* 0x4b4000011d147423 */ /* 0x000fe20000004014 */
[C---:B------:R-:W-:Y:S01]  /*1b90*/  FADD R27, R19.reuse, -12583039 ;  /* 0xcb40007f131b7421 */ /* 0x040fe20000000000 */
[----:B------:R-:W-:-:S03]  /*1ba0*/  SHF.L.U32 R19, R19, 0x17, RZ ;  /* 0x0000001713137819 */ /* 0x000fc600000006ff */
[C---:B------:R-:W-:Y:S01]  /*1bb0*/  FFMA R27, R10.reuse, 1.4426950216293334961, -R27 ;  /* 0x3fb8aa3b0a1b7823 */ /* 0x040fe2000000081b */
[----:B------:R-:W1:Y:S03]  /*1bc0*/  MUFU.EX2 R24, R24 ;  /* 0x0000001800187308 */ /* 0x000e660000000800 */
[----:B------:R-:W-:Y:S01]  /*1bd0*/  FFMA R10, R10, 1.925963033500011079e-08, R27 ;  /* 0x32a570600a0a7823 */ /* 0x000fe2000000001b */
[C---:B------:R-:W-:Y:S01]  /*1be0*/  FADD R27, R20.reuse, -12583039 ;  /* 0xcb40007f141b7421 */ /* 0x040fe20000000000 */
[----:B------:R-:W-:-:S03]  /*1bf0*/  SHF.L.U32 R20, R20, 0x17, RZ ;  /* 0x0000001714147819 */ /* 0x000fc600000006ff */
[C---:B------:R-:W-:Y:S01]  /*1c00*/  FFMA R27, R26.reuse, 1.4426950216293334961, -R27 ;  /* 0x3fb8aa3b1a1b7823 */ /* 0x040fe2000000081b */
[----:B------:R-:W2:Y:S03]  /*1c10*/  MUFU.EX2 R10, R10 ;  /* 0x0000000a000a7308 */ /* 0x000ea60000000800 */
[----:B0-----:R-:W-:Y:S01]  /*1c20*/  FFMA R25, R26, 1.925963033500011079e-08, R27 ;  /* 0x32a570601a197823 */ /* 0x001fe2000000001b */
[----:B------:R-:W-:Y:S01]  /*1c30*/  SHF.L.U32 R26, R7, 0x17, RZ ;  /* 0x00000017071a7819 */ /* 0x000fe200000006ff */
[----:B-1----:R-:W-:-:S04]  /*1c40*/  FMUL R9, R9, R24 ;  /* 0x0000001809097220 */ /* 0x002fc80000400000 */
[----:B------:R-:W0:Y:S01]  /*1c50*/  MUFU.EX2 R25, R25 ;  /* 0x0000001900197308 */ /* 0x000e220000000800 */
[----:B------:R-:W-:Y:S01]  /*1c60*/  FMUL R7, R26, R11 ;  /* 0x0000000b1a077220 */ /* 0x000fe20000400000 */
[----:B------:R-:W-:Y:S01]  /*1c70*/  SHF.L.U32 R11, R8, 0x17, RZ ;  /* 0x00000017080b7819 */ /* 0x000fe200000006ff */
[----:B------:R-:W-:-:S03]  /*1c80*/  FADD R26, R4, R15 ;  /* 0x0000000f041a7221 */ /* 0x000fc60000000000 */
[----:B------:R1:W-:Y:S01]  /*1c90*/  STL.128 [R18], R4 ;  /* 0x0000000412007387 */ /* 0x0003e20000100c00 */
[----:B------:R-:W-:Y:S01]  /*1ca0*/  FMUL R8, R11, R22 ;  /* 0x000000160b087220 */ /* 0x000fe20000400000 */
[----:B--2---:R-:W-:Y:S01]  /*1cb0*/  FMUL R10, R19, R10 ;  /* 0x0000000a130a7220 */ /* 0x004fe20000400000 */
[----:B------:R-:W-:Y:S01]  /*1cc0*/  FADD R15, R26, R5 ;  /* 0x000000051a0f7221 */ /* 0x000fe20000000000 */
[----:B0-----:R-:W-:-:S03]  /*1cd0*/  FMUL R11, R20, R25 ;  /* 0x00000019140b7220 */ /* 0x001fc60000400000 */
[----:B------:R-:W-:Y:S02]  /*1ce0*/  FADD R20, R15, R6 ;  /* 0x000000060f147221 */ /* 0x000fe40000000000 */
[----:B------:R1:W-:Y:S02]  /*1cf0*/  STL.128 [R18+0x10], R8 ;  /* 0x0000100812007387 */ /* 0x0003e40000100c00 */
[----:B------:R-:W-:-:S04]  /*1d00*/  FADD R15, R20, R7 ;  /* 0x00000007140f7221 */ /* 0x000fc80000000000 */
[----:B------:R-:W-:-:S04]  /*1d10*/  FADD R20, R15, R8 ;  /* 0x000000080f147221 */ /* 0x000fc80000000000 */
[----:B------:R-:W-:-:S04]  /*1d20*/  FADD R15, R20, R9 ;  /* 0x00000009140f7221 */ /* 0x000fc80000000000 */
[----:B------:R-:W-:-:S04]  /*1d30*/  FADD R20, R15, R10 ;  /* 0x0000000a0f147221 */ /* 0x000fc80000000000 */
[----:B------:R-:W-:Y:S01]  /*1d40*/  FADD R15, R20, R11 ;  /* 0x0000000b140f7221 */ /* 0x000fe20000000000 */
[----:B-1----:R-:W-:Y:S06]  /*1d50*/  @P0 BRA `(.L_x_21) ;  /* 0xfffffff800980947 */ /* 0x002fec000383ffff */
.L_x_20:
[----:B------:R-:W-:Y:S05]  /*1d60*/  @!P1 BRA `(.L_x_19) ;  /* 0x0000000400a49947 */ /* 0x000fea0003800000 */
[----:B------:R-:W-:Y:S02]  /*1d70*/  ISETP.GE.U32.AND P0, PT, R21, 0x4, PT ;  /* 0x000000041500780c */ /* 0x000fe40003f06070 */
[----:B------:R-:W-:-:S04]  /*1d80*/  LOP3.LUT R18, R2, 0x3, RZ, 0xc0, !PT ;  /* 0x0000000302127812 */ /* 0x000fc800078ec0ff */
[----:B------:R-:W-:-:S07]  /*1d90*/  ISETP.NE.AND P1, PT, R18, RZ, PT ;  /* 0x000000ff1200720c */ /* 0x000fce0003f25270 */
[----:B------:R-:W-:Y:S06]  /*1da0*/  @!P0 BRA `(.L_x_22) ;  /* 0x0000000000d08947 */ /* 0x000fec0003800000 */
[----:B0-----:R-:W-:-:S05]  /*1db0*/  LEA R4, R17, R12, 0x2 ;  /* 0x0000000c11047211 */ /* 0x001fca00078e10ff */
[----:B------:R-:W3:Y:S04]  /*1dc0*/  LDL R6, [R4] ;  /* 0x0000000004067983 */ /* 0x000ee80000100800 */
[----:B------:R-:W4:Y:S04]  /*1dd0*/  LDL R10, [R4+0x4] ;  /* 0x00000400040a7983 */ /* 0x000f280000100800 */
[----:B------:R-:W5:Y:S04]  /*1de0*/  LDL R14, [R4+0x8] ;  /* 0x00000800040e7983 */ /* 0x000f680000100800 */
[----:B------:R-:W5:Y:S01]  /*1df0*/  LDL R22, [R4+0xc] ;  /* 0x00000c0004167983 */ /* 0x000f620000100800 */
[----:B--2---:R-:W-:Y:S01]  /*1e00*/  HFMA2 R8, -RZ, RZ, 0.96630859375, -0.0022525787353515625 ;  /* 0x3bbb989dff087431 */ /* 0x004fe200000001ff */
[----:B------:R-:W-:Y:S01]  /*1e10*/  IADD3 R17, PT, PT, R17, 0x4, RZ ;  /* 0x0000000411117810 */ /* 0x000fe20007ffe0ff */
[----:B---3--:R-:W-:Y:S01]  /*1e20*/  FADD R19, R6, -R13 ;  /* 0x8000000d06137221 */ /* 0x008fe20000000000 */
[----:B------:R-:W-:-:S03]  /*1e30*/  MOV R6, 0x437c0000 ;  /* 0x437c000000067802 */ /* 0x000fc60000000f00 */
[----:B------:R-:W-:Y:S01]  /*1e40*/  FFMA.SAT R5, R19, R8, 0.5 ;  /* 0x3f00000013057423 */ /* 0x000fe20000002008 */
[----:B----4-:R-:W-:-:S03]  /*1e50*/  FADD R11, -R13, R10 ;  /* 0x0000000a0d0b7221 */ /* 0x010fc60000000100 */
[----:B------:R-:W-:Y:S01]  /*1e60*/  FFMA.RM R5, R5, R6, 12582913 ;  /* 0x4b40000105057423 */ /* 0x000fe20000004006 */
[----:B-----5:R-:W-:Y:S01]  /*1e70*/  FADD R7, R14, -R13 ;  /* 0x8000000d0e077221 */ /* 0x020fe20000000000 */
[-C--:B------:R-:W-:Y:S02]  /*1e80*/  FFMA.SAT R9, R11, R8.reuse, 0.5 ;  /* 0x3f0000000b097423 */ /* 0x080fe40000002008 */
[----:B------:R-:W-:Y:S01]  /*1e90*/  FADD R10, R5, -12583039 ;  /* 0xcb40007f050a7421 */ /* 0x000fe20000000000 */
[----:B------:R-:W-:Y:S01]  /*1ea0*/  FFMA.SAT R21, R7, R8, 0.5 ;  /* 0x3f00000007157423 */ /* 0x000fe20000002008 */
[-C--:B------:R-:W-:Y:S01]  /*1eb0*/  FFMA.RM R9, R9, R6.reuse, 12582913 ;  /* 0x4b40000109097423 */ /* 0x080fe20000004006 */
[----:B------:R-:W-:Y:S01]  /*1ec0*/  SHF.L.U32 R5, R5, 0x17, RZ ;  /* 0x0000001705057819 */ /* 0x000fe200000006ff */
[----:B------:R-:W-:Y:S02]  /*1ed0*/  FFMA R10, R19, 1.4426950216293334961, -R10 ;  /* 0x3fb8aa3b130a7823 */ /* 0x000fe4000000080a */
[C---:B------:R-:W-:Y:S01]  /*1ee0*/  FADD R20, R9.reuse, -12583039 ;  /* 0xcb40007f09147421 */ /* 0x040fe20000000000 */
[----:B------:R-:W-:Y:S01]  /*1ef0*/  SHF.L.U32 R9, R9, 0x17, RZ ;  /* 0x0000001709097819 */ /* 0x000fe200000006ff */
[----:B------:R-:W-:Y:S01]  /*1f00*/  FFMA R14, R19, 1.925963033500011079e-08, R10 ;  /* 0x32a57060130e7823 */ /* 0x000fe2000000000a */
[----:B------:R-:W-:Y:S01]  /*1f10*/  FADD R19, -R13, R22 ;  /* 0x000000160d137221 */ /* 0x000fe20000000100 */
[----:B------:R-:W-:Y:S01]  /*1f20*/  FFMA.RM R10, R21, R6, 12582913 ;  /* 0x4b400001150a7423 */ /* 0x000fe20000004006 */
[----:B------:R-:W-:-:S02]  /*1f30*/  FFMA R20, R11, 1.4426950216293334961, -R20 ;  /* 0x3fb8aa3b0b147823 */ /* 0x000fc40000000814 */
[----:B------:R-:W-:Y:S01]  /*1f40*/  FFMA.SAT R21, R19, R8, 0.5 ;  /* 0x3f00000013157423 */ /* 0x000fe20000002008 */
[C---:B------:R-:W-:Y:S01]  /*1f50*/  FADD R22, R10.reuse, -12583039 ;  /* 0xcb40007f0a167421 */ /* 0x040fe20000000000 */
[----:B------:R-:W-:Y:S01]  /*1f60*/  FFMA R20, R11, 1.925963033500011079e-08, R20 ;  /* 0x32a570600b147823 */ /* 0x000fe20000000014 */
[----:B------:R-:W0:Y:S01]  /*1f70*/  MUFU.EX2 R14, R14 ;  /* 0x0000000e000e7308 */ /* 0x000e220000000800 */
[----:B------:R-:W-:Y:S01]  /*1f80*/  FFMA.RM R8, R21, R6, 12582913 ;  /* 0x4b40000115087423 */ /* 0x000fe20000004006 */
[C---:B------:R-:W-:Y:S01]  /*1f90*/  FFMA R22, R7.reuse, 1.4426950216293334961, -R22 ;  /* 0x3fb8aa3b07167823 */ /* 0x040fe20000000816 */
[----:B------:R-:W-:Y:S02]  /*1fa0*/  SHF.L.U32 R10, R10, 0x17, RZ ;  /* 0x000000170a0a7819 */ /* 0x000fe400000006ff */
[C---:B------:R-:W-:Y:S01]  /*1fb0*/  FADD R24, R8.reuse, -12583039 ;  /* 0xcb40007f08187421 */ /* 0x040fe20000000000 */
[----:B------:R-:W-:Y:S01]  /*1fc0*/  FFMA R22, R7, 1.925963033500011079e-08, R22 ;  /* 0x32a5706007167823 */ /* 0x000fe20000000016 */
[----:B------:R-:W-:Y:S01]  /*1fd0*/  SHF.L.U32 R8, R8, 0x17, RZ ;  /* 0x0000001708087819 */ /* 0x000fe200000006ff */
[----:B------:R-:W1:Y:S01]  /*1fe0*/  MUFU.EX2 R6, R20 ;  /* 0x0000001400067308 */ /* 0x000e620000000800 */
[----:B------:R-:W-:-:S04]  /*1ff0*/  FFMA R24, R19, 1.4426950216293334961, -R24 ;  /* 0x3fb8aa3b13187823 */ /* 0x000fc80000000818 */
[----:B------:R-:W-:-:S03]  /*2000*/  FFMA R24, R19, 1.925963033500011079e-08, R24 ;  /* 0x32a5706013187823 */ /* 0x000fc60000000018 */
[----:B------:R-:W2:Y:S01]  /*2010*/  MUFU.EX2 R7, R22 ;  /* 0x0000001600077308 */ /* 0x000ea20000000800 */
[----:B0-----:R-:W-:-:S04]  /*2020*/  FMUL R5, R5, R14 ;  /* 0x0000000e05057220 */ /* 0x001fc80000400000 */
[----:B------:R-:W-:Y:S01]  /*2030*/  FADD R15, R15, R5 ;  /* 0x000000050f0f7221 */ /* 0x000fe20000000000 */
[----:B------:R3:W-:Y:S02]  /*2040*/  STL [R4], R5 ;  /* 0x0000000504007387 */ /* 0x0007e40000100800 */
[----:B------:R-:W0:Y:S01]  /*2050*/  MUFU.EX2 R11, R24 ;  /* 0x00000018000b7308 */ /* 0x000e220000000800 */
[----:B-1----:R-:W-:-:S04]  /*2060*/  FMUL R6, R9, R6 ;  /* 0x0000000609067220 */ /* 0x002fc80000400000 */
[----:B------:R-:W-:Y:S01]  /*2070*/  FADD R15, R15, R6 ;  /* 0x000000060f0f7221 */ /* 0x000fe20000000000 */
[----:B------:R3:W-:Y:S01]  /*2080*/  STL [R4+0x4], R6 ;  /* 0x0000040604007387 */ /* 0x0007e20000100800 */
[----:B--2---:R-:W-:-:S04]  /*2090*/  FMUL R7, R10, R7 ;  /* 0x000000070a077220 */ /* 0x004fc80000400000 */
[----:B------:R-:W-:Y:S01]  /*20a0*/  FADD R15, R15, R7 ;  /* 0x000000070f0f7221 */ /* 0x000fe20000000000 */
[----:B------:R3:W-:Y:S01]  /*20b0*/  STL [R4+0x8], R7 ;  /* 0x0000080704007387 */ /* 0x0007e20000100800 */
[----:B0-----:R-:W-:-:S04]  /*20c0*/  FMUL R8, R8, R11 ;  /* 0x0000000b08087220 */ /* 0x001fc80000400000 */
[----:B------:R-:W-:Y:S01]  /*20d0*/  FADD R15, R15, R8 ;  /* 0x000000080f0f7221 */ /* 0x000fe20000000000 */
[----:B------:R3:W-:Y:S06]  /*20e0*/  STL [R4+0xc], R8 ;  /* 0x00000c0804007387 */ /* 0x0007ec0000100800 */
.L_x_22:
[----:B------:R-:W-:Y:S05]  /*20f0*/  @!P1 BRA `(.L_x_19) ;  /* 0x0000000000c09947 */ /* 0x000fea0003800000 */
[----:B------:R-:W-:Y:S02]  /*2100*/  ISETP.NE.AND P0, PT, R18, 0x1, PT ;  /* 0x000000011200780c */ /* 0x000fe40003f05270 */
[----:B0--3--:R-:W-:-:S04]  /*2110*/  LOP3.LUT R4, R2, 0x1, RZ, 0xc0, !PT ;  /* 0x0000000102047812 */ /* 0x009fc800078ec0ff */
[----:B------:R-:W-:-:S07]  /*2120*/  ISETP.NE.U32.AND P1, PT, R4, 0x1, PT ;  /* 0x000000010400780c */ /* 0x000fce0003f25070 */
[----:B------:R-:W-:Y:S06]  /*2130*/  @!P0 BRA `(.L_x_23) ;  /* 0x0000000000708947 */ /* 0x000fec0003800000 */
[----:B------:R-:W-:-:S05]  /*2140*/  LEA R4, R17, R12, 0x2 ;  /* 0x0000000c11047211 */ /* 0x000fca00078e10ff */
[----:B------:R-:W3:Y:S04]  /*2150*/  LDL R6, [R4] ;  /* 0x0000000004067983 */ /* 0x000ee80000100800 */
[----:B--2---:R-:W2:Y:S01]  /*2160*/  LDL R8, [R4+0x4] ;  /* 0x0000040004087983 */ /* 0x004ea20000100800 */
[----:B------:R-:W-:Y:S01]  /*2170*/  HFMA2 R9, -RZ, RZ, 0.96630859375, -0.0022525787353515625 ;  /* 0x3bbb989dff097431 */ /* 0x000fe200000001ff */
[----:B------:R-:W-:Y:S02]  /*2180*/  MOV R10, 0x437c0000 ;  /* 0x437c0000000a7802 */ /* 0x000fe40000000f00 */
[----:B------:R-:W-:Y:S01]  /*2190*/  IADD3 R17, PT, PT, R17, 0x2, RZ ;  /* 0x0000000211117810 */ /* 0x000fe20007ffe0ff */
[----:B---3--:R-:W-:Y:S01]  /*21a0*/  FADD R6, R6, -R13 ;  /* 0x8000000d06067221 */ /* 0x008fe20000000000 */
[----:B--2---:R-:W-:-:S03]  /*21b0*/  FADD R8, -R13, R8 ;  /* 0x000000080d087221 */ /* 0x004fc60000000100 */
[-C--:B------:R-:W-:Y:S01]  /*21c0*/  FFMA.SAT R5, R6, R9.reuse, 0.5 ;  /* 0x3f00000006057423 */ /* 0x080fe20000002009 */
[----:B------:R-:W-:-:S03]  /*21d0*/  FFMA.SAT R9, R8, R9, 0.5 ;  /* 0x3f00000008097423 */ /* 0x000fc60000002009 */
[-C--:B------:R-:W-:Y:S01]  /*21e0*/  FFMA.RM R5, R5, R10.reuse, 12582913 ;  /* 0x4b40000105057423 */ /* 0x080fe2000000400a */
[----:B------:R-:W-:-:S03]  /*21f0*/  FFMA.RM R9, R9, R10, 12582913 ;  /* 0x4b40000109097423 */ /* 0x000fc6000000400a */
[C---:B------:R-:W-:Y:S01]  /*2200*/  FADD R7, R5.reuse, -12583039 ;  /* 0xcb40007f05077421 */ /* 0x040fe20000000000 */
[----:B------:R-:W-:Y:S01]  /*2210*/  SHF.L.U32 R5, R5, 0x17, RZ ;  /* 0x0000001705057819 */ /* 0x000fe200000006ff */
[C---:B------:R-:W-:Y:S02]  /*2220*/  FADD R11, R9.reuse, -12583039 ;  /* 0xcb40007f090b7421 */ /* 0x040fe40000000000 */
[----:B------:R-:W-:Y:S01]  /*2230*/  FFMA R7, R6, 1.4426950216293334961, -R7 ;  /* 0x3fb8aa3b06077823 */ /* 0x000fe20000000807 */
[----:B------:R-:W-:Y:S01]  /*2240*/  SHF.L.U32 R9, R9, 0x17, RZ ;  /* 0x0000001709097819 */ /* 0x000fe200000006ff */
[----:B------:R-:W-:Y:S02]  /*2250*/  FFMA R11, R8, 1.4426950216293334961, -R11 ;  /* 0x3fb8aa3b080b7823 */ /* 0x000fe4000000080b */
[----:B------:R-:W-:Y:S02]  /*2260*/  FFMA R7, R6, 1.925963033500011079e-08, R7 ;  /* 0x32a5706006077823 */ /* 0x000fe40000000007 */
[----:B------:R-:W-:-:S02]  /*2270*/  FFMA R11, R8, 1.925963033500011079e-08, R11 ;  /* 0x32a57060080b7823 */ /* 0x000fc4000000000b */
[----:B------:R-:W0:Y:S08]  /*2280*/  MUFU.EX2 R6, R7 ;  /* 0x0000000700067308 */ /* 0x000e300000000800 */
[----:B------:R-:W1:Y:S01]  /*2290*/  MUFU.EX2 R8, R11 ;  /* 0x0000000b00087308 */ /* 0x000e620000000800 */
[----:B0-----:R-:W-:-:S04]  /*22a0*/  FMUL R5, R5, R6 ;  /* 0x0000000605057220 */ /* 0x001fc80000400000 */
[----:B------:R-:W-:Y:S01]  /*22b0*/  FADD R15, R15, R5 ;  /* 0x000000050f0f7221 */ /* 0x000fe20000000000 */
[----:B------:R0:W-:Y:S01]  /*22c0*/  STL [R4], R5 ;  /* 0x0000000504007387 */ /* 0x0001e20000100800 */
[----:B-1----:R-:W-:-:S04]  /*22d0*/  FMUL R8, R9, R8 ;  /* 0x0000000809087220 */ /* 0x002fc80000400000 */
[----:B------:R-:W-:Y:S01]  /*22e0*/  FADD R15, R15, R8 ;  /* 0x000000080f0f7221 */ /* 0x000fe20000000000 */
[----:B------:R0:W-:Y:S06]  /*22f0*/  STL [R4+0x4], R8 ;  /* 0x0000040804007387 */ /* 0x0001ec0000100800 */
.L_x_23:
[----:B------:R-:W-:Y:S05]  /*2300*/  @P1 BRA `(.L_x_19) ;  /* 0x00000000003c1947 */ /* 0x000fea0003800000 */
[----:B------:R-:W-:-:S05]  /*2310*/  LEA R17, R17, R12, 0x2 ;  /* 0x0000000c11117211 */ /* 0x000fca00078e10ff */
[----:B0-----:R-:W3:Y:S01]  /*2320*/  LDL R4, [R17] ;  /* 0x0000000011047983 */ /* 0x001ee20000100800 */
[----:B------:R-:W-:Y:S01]  /*2330*/  HFMA2 R5, -RZ, RZ, 0.96630859375, -0.0022525787353515625 ;  /* 0x3bbb989dff057431 */ /* 0x000fe200000001ff */
[----:B------:R-:W-:Y:S01]  /*2340*/  MOV R6, 0x437c0000 ;  /* 0x437c000000067802 */ /* 0x000fe20000000f00 */
[----:B---3--:R-:W-:-:S04]  /*2350*/  FADD R4, R4, -R13 ;  /* 0x8000000d04047221 */ /* 0x008fc80000000000 */
[----:B------:R-:W-:-:S04]  /*2360*/  FFMA.SAT R5, R4, R5, 0.5 ;  /* 0x3f00000004057423 */ /* 0x000fc80000002005 */
[----:B------:R-:W-:-:S04]  /*2370*/  FFMA.RM R5, R5, R6, 12582913 ;  /* 0x4b40000105057423 */ /* 0x000fc80000004006 */
[C---:B------:R-:W-:Y:S01]  /*2380*/  FADD R7, R5.reuse, -12583039 ;  /* 0xcb40007f05077421 */ /* 0x040fe20000000000 */
[----:B------:R-:W-:-:S03]  /*2390*/  SHF.L.U32 R5, R5, 0x17, RZ ;  /* 0x0000001705057819 */ /* 0x000fc600000006ff */
[----:B------:R-:W-:-:S04]  /*23a0*/  FFMA R7, R4, 1.4426950216293334961, -R7 ;  /* 0x3fb8aa3b04077823 */ /* 0x000fc80000000807 */
[----:B------:R-:W-:-:S04]  /*23b0*/  FFMA R7, R4, 1.925963033500011079e-08, R7 ;  /* 0x32a5706004077823 */ /* 0x000fc80000000007 */
[----:B------:R-:W0:Y:S02]  /*23c0*/  MUFU.EX2 R4, R7 ;  /* 0x0000000700047308 */ /* 0x000e240000000800 */
[----:B0-----:R-:W-:-:S04]  /*23d0*/  FMUL R4, R5, R4 ;  /* 0x0000000405047220 */ /* 0x001fc80000400000 */
[----:B------:R-:W-:Y:S01]  /*23e0*/  FADD R15, R15, R4 ;  /* 0x000000040f0f7221 */ /* 0x000fe20000000000 */
[----:B------:R1:W-:Y:S06]  /*23f0*/  STL [R17], R4 ;  /* 0x0000000411007387 */ /* 0x0003ec0000100800 */
.L_x_19:
[----:B0--3--:R-:W0:Y:S02]  /*2400*/  LDC R5, c[0x0][0x3ac] ;  /* 0x0000eb00ff057b82 */ /* 0x009e240000000800 */
[----:B0-----:R-:W-:-:S13]  /*2410*/  ISETP.GE.AND P0, PT, R5, 0x1, PT ;  /* 0x000000010500780c */ /* 0x001fda0003f06270 */
[----:B------:R-:W-:Y:S05]  /*2420*/  @!P0 EXIT ;  /* 0x000000000000894d */ /* 0x000fea0003800000 */
[----:B------:R-:W-:Y:S01]  /*2430*/  UISETP.GE.AND UP0, UPT, UR5, 0x1, UPT ;  /* 0x000000010500788c */ /* 0x000fe2000bf06270 */
[----:B-1----:R-:W-:-:S08]  /*2440*/  IMAD R4, R2, R16, R3 ;  /* 0x0000001002047224 */ /* 0x002fd000078e0203 */
[----:B------:R-:W-:Y:S05]  /*2450*/  BRA.U !UP0, `(.L_x_24) ;  /* 0x00000009083c7547 */ /* 0x000fea000b800000 */
[----:B------:R-:W-:-:S13]  /*2460*/  ISETP.GE.AND P0, PT, R0, 0x1, PT ;  /* 0x000000010000780c */ /* 0x000fda0003f06270 */
[----:B------:R-:W-:Y:S05]  /*2470*/  @!P0 BRA `(.L_x_25) ;  /* 0x0000000000ec8947 */ /* 0x000fea0003800000 */
[C---:B------:R-:W-:Y:S01]  /*2480*/  IMAD R5, R0.reuse, R5, RZ ;  /* 0x0000000500057224 */ /* 0x040fe200078e02ff */
[C---:B------:R-:W-:Y:S01]  /*2490*/  SHF.L.U32 R7, R0.reuse, 0x2, RZ ;  /* 0x0000000200077819 */ /* 0x040fe200000006ff */
[----:B------:R-:W-:Y:S01]  /*24a0*/  UMOV UR4, URZ ;  /* 0x000000ff00047c82 */ /* 0x000fe20008000000 */
[----:B------:R-:W-:-:S07]  /*24b0*/  IADD3 R6, PT, PT, -R0, RZ, RZ ;  /* 0x000000ff00067210 */ /* 0x000fce0007ffe1ff */
.L_x_31:
[----:B0-----:R-:W-:Y:S01]  /*24c0*/  HFMA2 R0, -RZ, RZ, 0, 0 ;  /* 0x00000000ff007431 */ /* 0x001fe200000001ff */
[----:B------:R-:W-:-:S06]  /*24d0*/  UMOV UR5, URZ ;  /* 0x000000ff00057c82 */ /* 0x000fcc0008000000 */
.L_x_28:
[----:B------:R-:W0:Y:S01]  /*24e0*/  LDC R13, c[0x0][0x3b0] ;  /* 0x0000ec00ff0d7b82 */ /* 0x000e220000000800 */
[----:B------:R-:W1:Y:S07]  /*24f0*/  LDCU UR6, c[0x0][0x3a8] ;  /* 0x00007500ff0677ac */ /* 0x000e6e0008000800 */
[----:B------:R-:W3:Y:S08]  /*2500*/  LDC.64 R10, c[0x0][0x3a0] ;  /* 0x0000e800ff0a7b82 */ /* 0x000ef00000000a00 */
[----:B------:R-:W4:Y:S01]  /*2510*/  LDC R20, c[0x0][0x3ac] ;  /* 0x0000eb00ff147b82 */ /* 0x000f220000000800 */
[----:B0-----:R-:W-:-:S07]  /*2520*/  IMAD R3, R16, R13, UR5 ;  /* 0x0000000510037e24 */ /* 0x001fce000f8e020d */
[----:B--2---:R-:W0:Y:S01]  /*2530*/  LDC.64 R8, c[0x0][0x390] ;  /* 0x0000e400ff087b82 */ /* 0x004e220000000a00 */
[----:B---3--:R-:W-:-:S06]  /*2540*/  IMAD.WIDE.U32 R10, R3, 0x4, R10 ;  /* 0x00000004030a7825 */ /* 0x008fcc00078e000a */
[----:B------:R-:W2:Y:S01]  /*2550*/  LDG.E.CONSTANT R10, desc[UR8][R10.64] ;  /* 0x000000080a0a7981 */ /* 0x000ea2000c1e9900 */
[----:B-1----:R-:W-:Y:S02]  /*2560*/  UIMAD UR6, UR5, UR6, URZ ;  /* 0x00000006050672a4 */ /* 0x002fe4000f8e02ff */
[----:B------:R-:W-:Y:S01]  /*2570*/  IMAD R18, R7, UR5, R12 ;  /* 0x0000000507127c24 */ /* 0x000fe2000f8e020c */
[----:B------:R-:W-:-:S06]  /*2580*/  UIADD3 UR5, UPT, UPT, UR5, 0x1, URZ ;  /* 0x0000000105057890 */ /* 0x000fcc000fffe0ff */
[----:B------:R-:W-:Y:S02]  /*2590*/  ISETP.NE.AND P1, PT, R13, UR5, PT ;  /* 0x000000050d007c0c */ /* 0x000fe4000bf25270 */
[----:B------:R-:W-:Y:S01]  /*25a0*/  MOV R13, R6 ;  /* 0x00000006000d7202 */ /* 0x000fe20000000f00 */
[----:B0-2-4-:R-:W-:-:S10]  /*25b0*/  IMAD R3, R5, R10, UR4 ;  /* 0x0000000405037e24 */ /* 0x015fd4000f8e020a */
.L_x_27:
[----:B------:R-:W-:-:S13]  /*25c0*/  ISETP.LE.AND P0, PT, R2, UR6, PT ;  /* 0x0000000602007c0c */ /* 0x000fda000bf03270 */
[----:B------:R-:W-:Y:S05]  /*25d0*/  @P0 BRA `(.L_x_26) ;  /* 0x00000000002c0947 */ /* 0x000fea0003800000 */
[----:B------:R-:W-:Y:S01]  /*25e0*/  IMAD.WIDE R10, R3, 0x2, R8 ;  /* 0x00000002030a7825 */ /* 0x000fe200078e0208 */
[----:B------:R0:W2:Y:S05]  /*25f0*/  LDL R14, [R18] ;  /* 0x00000000120e7983 */ /* 0x0000aa0000100800 */
[----:B------:R-:W3:Y:S01]  /*2600*/  LDG.E.U16.CONSTANT R10, desc[UR8][R10.64] ;  /* 0x000000080a0a7981 */ /* 0x000ee2000c1e9500 */
[----:B------:R-:W-:-:S04]  /*2610*/  IADD3 R13, PT, PT, R13, 0x1, RZ ;  /* 0x000000010d0d7810 */ /* 0x000fc80007ffe0ff */
[----:B------:R-:W-:Y:S01]  /*2620*/  ISETP.NE.AND P0, PT, R13, RZ, PT ;  /* 0x000000ff0d00720c */ /* 0x000fe20003f05270 */
[----:B------:R-:W-:Y:S01]  /*2630*/  UIADD3 UR6, UPT, UPT, UR6, 0x1, URZ ;  /* 0x0000000106067890 */ /* 0x000fe2000fffe0ff */
[----:B------:R-:W-:Y:S02]  /*2640*/  IADD3 R3, PT, PT, R3, R20, RZ ;  /* 0x0000001403037210 */ /* 0x000fe40007ffe0ff */
[----:B0-----:R-:W-:Y:S01]  /*2650*/  IADD3 R18, PT, PT, R18, 0x4, RZ ;  /* 0x0000000412127810 */ /* 0x001fe20007ffe0ff */
[----:B---3-5:R-:W-:-:S05]  /*2660*/  HADD2.F32 R17, -RZ, R10.H0_H0 ;  /* 0x2000000aff117230 */ /* 0x028fca0000004100 */
[----:B--2---:R-:W-:-:S03]  /*2670*/  FFMA R0, R17, R14, R0 ;  /* 0x0000000e11007223 */ /* 0x004fc60000000000 */
[----:B------:R-:W-:Y:S05]  /*2680*/  @P0 BRA `(.L_x_27) ;  /* 0xfffffffc00cc0947 */ /* 0x000fea000383ffff */
.L_x_26:
[----:B------:R-:W-:Y:S05]  /*2690*/  @P1 BRA `(.L_x_28) ;  /* 0xfffffffc00901947 */ /* 0x000fea000383ffff */
[----:B------:R-:W0:Y:S01]  /*26a0*/  MUFU.RCP R8, R15 ;  /* 0x0000000f00087308 */ /* 0x000e220000001000 */
[----:B------:R-:W-:Y:S07]  /*26b0*/  BSSY.RECONVERGENT B0, `(.L_x_29) ;  /* 0x000000c000007945 */ /* 0x000fee0003800200 */
[----:B------:R-:W1:Y:S01]  /*26c0*/  FCHK P0, R0, R15 ;  /* 0x0000000f00007302 */ /* 0x000e620000000000 */
[----:B0-----:R-:W-:-:S04]  /*26d0*/  FFMA R3, R8, -R15, 1 ;  /* 0x3f80000008037423 */ /* 0x001fc8000000080f */
[----:B------:R-:W-:-:S04]  /*26e0*/  FFMA R3, R8, R3, R8 ;  /* 0x0000000308037223 */ /* 0x000fc80000000008 */
[----:B------:R-:W-:-:S04]  /*26f0*/  FFMA R8, R0, R3, RZ ;  /* 0x0000000300087223 */ /* 0x000fc800000000ff */
[----:B------:R-:W-:-:S04]  /*2700*/  FFMA R9, R8, -R15, R0 ;  /* 0x8000000f08097223 */ /* 0x000fc80000000000 */
[----:B------:R-:W-:Y:S01]  /*2710*/  FFMA R3, R3, R9, R8 ;  /* 0x0000000903037223 */ /* 0x000fe20000000008 */
[----:B-1----:R-:W-:Y:S06]  /*2720*/  @!P0 BRA `(.L_x_30) ;  /* 0x0000000000108947 */ /* 0x002fec0003800000 */
[----:B------:R-:W-:Y:S02]  /*2730*/  MOV R3, R15 ;  /* 0x0000000f00037202 */ /* 0x000fe40000000f00 */
[----:B------:R-:W-:-:S07]  /*2740*/  MOV R8, 0x2760 ;  /* 0x0000276000087802 */ /* 0x000fce0000000f00 */
[----:B-----5:R-:W-:Y:S05]  /*2750*/  CALL.REL.NOINC `($__internal_0_$__cuda_sm3x_div_rn_noftz_f32_slowpath) ;  /* 0x0000000800c47944 */ /* 0x020fea0003c00000 */
[----:B------:R-:W-:-:S07]  /*2760*/  MOV R3, R0 ;  /* 0x0000000000037202 */ /* 0x000fce0000000f00 */
.L_x_30:
[----:B------:R-:W-:Y:S05]  /*2770*/  BSYNC.RECONVERGENT B0 ;  /* 0x0000000000007941 */ /* 0x000fea0003800200 */
.L_x_29:
[----:B------:R-:W0:Y:S01]  /*2780*/  LDC R11, c[0x0][0x3ac] ;  /* 0x0000eb00ff0b7b82 */ /* 0x000e220000000800 */
[----:B------:R-:W-:Y:S01]  /*2790*/  UIADD3 UR5, UPT, UPT, UR4, 0x1, URZ ;  /* 0x0000000104057890 */ /* 0x000fe2000fffe0ff */
[----:B------:R-:W-:-:S06]  /*27a0*/  F2FP.F16.F32.PACK_AB R0, RZ, R3 ;  /* 0x00000003ff00723e */ /* 0x000fcc00000000ff */
[----:B------:R-:W1:Y:S01]  /*27b0*/  LDC.64 R8, c[0x0][0x398] ;  /* 0x0000e600ff087b82 */ /* 0x000e620000000a00 */
[----:B0-----:R-:W-:Y:S01]  /*27c0*/  ISETP.NE.AND P0, PT, R11, UR5, PT ;  /* 0x000000050b007c0c */ /* 0x001fe2000bf05270 */
[----:B------:R-:W-:-:S04]  /*27d0*/  IMAD R3, R4, R11, UR4 ;  /* 0x0000000404037e24 */ /* 0x000fc8000f8e020b */
[----:B-1----:R-:W-:-:S05]  /*27e0*/  IMAD.WIDE R8, R3, 0x2, R8 ;  /* 0x0000000203087825 */ /* 0x002fca00078e0208 */
[----:B------:R0:W-:Y:S03]  /*27f0*/  STG.E.U16 desc[UR8][R8.64], R0 ;  /* 0x0000000008007986 */ /* 0x0001e6000c101508 */
[----:B------:R-:W-:Y:S05]  /*2800*/  @!P0 EXIT ;  /* 0x000000000000894d */ /* 0x000fea0003800000 */
[----:B------:R-:W-:Y:S01]  /*2810*/  UMOV UR4, UR5 ;  /* 0x0000000500047c82 */ /* 0x000fe20008000000 */
[----:B------:R-:W-:Y:S05]  /*2820*/  BRA `(.L_x_31) ;  /* 0xfffffffc00247947 */ /* 0x000fea000383ffff */
.L_x_25:
[----:B------:R-:W0:Y:S01]  /*2830*/  MUFU.RCP R0, R15 ;  /* 0x0000000f00007308 */ /* 0x000e220000001000 */
[----:B------:R-:W-:Y:S07]  /*2840*/  BSSY.RECONVERGENT B0, `(.L_x_32) ;  /* 0x000000c000007945 */ /* 0x000fee0003800200 */
[----:B------:R-:W1:Y:S01]  /*2850*/  FCHK P0, RZ, R15 ;  /* 0x0000000fff007302 */ /* 0x000e620000000000 */
[----:B0-----:R-:W-:-:S04]  /*2860*/  FFMA R3, R0, -R15, 1 ;  /* 0x3f80000000037423 */ /* 0x001fc8000000080f */
[----:B------:R-:W-:-:S04]  /*2870*/  FFMA R5, R0, R3, R0 ;  /* 0x0000000300057223 */ /* 0x000fc80000000000 */
[----:B------:R-:W-:-:S04]  /*2880*/  FFMA R0, RZ, R5, RZ ;  /* 0x00000005ff007223 */ /* 0x000fc800000000ff */
[----:B------:R-:W-:-:S04]  /*2890*/  FFMA R3, R0, -R15, RZ ;  /* 0x8000000f00037223 */ /* 0x000fc800000000ff */
[----:B------:R-:W-:Y:S01]  /*28a0*/  FFMA R0, R5, R3, R0 ;  /* 0x0000000305007223 */ /* 0x000fe20000000000 */
[----:B-1----:R-:W-:Y:S06]  /*28b0*/  @!P0 BRA `(.L_x_33) ;  /* 0x0000000000108947 */ /* 0x002fec0003800000 */
[----:B------:R-:W-:Y:S01]  /*28c0*/  HFMA2 R0, -RZ, RZ, 0, 0 ;  /* 0x00000000ff007431 */ /* 0x000fe200000001ff */
[----:B------:R-:W-:Y:S02]  /*28d0*/  MOV R3, R15 ;  /* 0x0000000f00037202 */ /* 0x000fe40000000f00 */
[----:B--2---:R-:W-:-:S07]  /*28e0*/  MOV R8, 0x2900 ;  /* 0x0000290000087802 */ /* 0x004fce0000000f00 */
[----:B-----5:R-:W-:Y:S05]  /*28f0*/  CALL.REL.NOINC `($__internal_0_$__cuda_sm3x_div_rn_noftz_f32_slowpath) ;  /* 0x00000008005c7944 */ /* 0x020fea0003c00000 */
.L_x_33:
[----:B------:R-:W-:Y:S05]  /*2900*/  BSYNC.RECONVERGENT B0 ;  /* 0x0000000000007941 */ /* 0x000fea0003800200 */
.L_x_32:
[----:B------:R-:W0:Y:S02]  /*2910*/  LDC R3, c[0x0][0x3ac] ;  /* 0x0000eb00ff037b82 */ /* 0x000e240000000800 */
[C---:B0-----:R-:W-:Y:S02]  /*2920*/  IADD3 R2, PT, PT, R3.reuse, -0x1, RZ ;  /* 0xffffffff03027810 */ /* 0x041fe40007ffe0ff */
[----:B-----5:R-:W-:Y:S02]  /*2930*/  LOP3.LUT R17, R3, 0x7, RZ, 0xc0, !PT ;  /* 0x0000000703117812 */ /* 0x020fe400078ec0ff */
[----:B------:R-:W-:Y:S02]  /*2940*/  ISETP.GE.U32.AND P0, PT, R2, 0x7, PT ;  /* 0x000000070200780c */ /* 0x000fe40003f06070 */
[----:B------:R-:W-:Y:S02]  /*2950*/  ISETP.NE.AND P1, PT, R17, RZ, PT ;  /* 0x000000ff1100720c */ /* 0x000fe40003f25270 */
[----:B------:R-:W-:-:S09]  /*2960*/  MOV R2, RZ ;  /* 0x000000ff00027202 */ /* 0x000fd20000000f00 */
[----:B------:R-:W-:Y:S05]  /*2970*/  @!P0 BRA `(.L_x_34) ;  /* 0x0000000000608947 */ /* 0x000fea0003800000 */
[----:B------:R-:W0:Y:S01]  /*2980*/  LDC.64 R6, c[0x0][0x398] ;  /* 0x0000e600ff067b82 */ /* 0x000e220000000a00 */
[----:B------:R-:W-:Y:S01]  /*2990*/  F2FP.F16.F32.PACK_AB R5, RZ, R0 ;  /* 0x00000000ff05723e */ /* 0x000fe200000000ff */
[----:B------:R-:W-:Y:S01]  /*29a0*/  UMOV UR4, URZ ;  /* 0x000000ff00047c82 */ /* 0x000fe20008000000 */
[----:B------:R-:W-:-:S07]  /*29b0*/  LOP3.LUT R2, R3, 0x7ffffff8, RZ, 0xc0, !PT ;  /* 0x7ffffff803027812 */ /* 0x000fce00078ec0ff */
.L_x_35:
[----:B-12---:R-:W-:Y:S01]  /*29c0*/  IMAD R9, R4, R3, UR4 ;  /* 0x0000000404097e24 */ /* 0x006fe2000f8e0203 */
[C---:B------:R-:W-:Y:S01]  /*29d0*/  PRMT R10, R5.reuse, 0x7610, R10 ;  /* 0x00007610050a7816 */ /* 0x040fe2000000000a */
[----:B------:R-:W-:Y:S01]  /*29e0*/  UIADD3 UR4, UPT, UPT, UR4, 0x8, URZ ;  /* 0x0000000804047890 */ /* 0x000fe2000fffe0ff */
[----:B------:R-:W-:Y:S01]  /*29f0*/  PRMT R11, R5, 0x7610, R11 ;  /* 0x00007610050b7816 */ /* 0x000fe2000000000b */
[----:B0-----:R-:W-:Y:S01]  /*2a00*/  IMAD.WIDE R8, R9, 0x2, R6 ;  /* 0x0000000209087825 */ /* 0x001fe200078e0206 */
[C---:B------:R-:W-:Y:S02]  /*2a10*/  PRMT R12, R5.reuse, 0x7610, R12 ;  /* 0x00007610050c7816 */ /* 0x040fe4000000000c */
[C---:B------:R-:W-:Y:S02]  /*2a20*/  PRMT R13, R5.reuse, 0x7610, R13 ;  /* 0x00007610050d7816 */ /* 0x040fe4000000000d */
[C---:B------:R-:W-:Y:S01]  /*2a30*/  PRMT R14, R5.reuse, 0x7610, R14 ;  /* 0x00007610050e7816 */ /* 0x040fe2000000000e */
[----:B------:R1:W-:Y:S01]  /*2a40*/  STG.E.U16 desc[UR8][R8.64], R5 ;  /* 0x0000000508007986 */ /* 0x0003e2000c101508 */
[----:B------:R-:W-:-:S02]  /*2a50*/  PRMT R15, R5, 0x7610, R15 ;  /* 0x00007610050f7816 */ /* 0x000fc4000000000f */
[----:B------:R-:W-:Y:S01]  /*2a60*/  PRMT R16, R5, 0x7610, R16 ;  /* 0x0000761005107816 */ /* 0x000fe20000000010 */
[----:B------:R1:W-:Y:S01]  /*2a70*/  STG.E.U16 desc[UR8][R8.64+0x2], R10 ;  /* 0x0000020a08007986 */ /* 0x0003e2000c101508 */
[----:B------:R-:W-:-:S03]  /*2a80*/  ISETP.NE.AND P0, PT, R2, UR4, PT ;  /* 0x0000000402007c0c */ /* 0x000fc6000bf05270 */
[----:B------:R1:W-:Y:S04]  /*2a90*/  STG.E.U16 desc[UR8][R8.64+0x4], R11 ;  /* 0x0000040b08007986 */ /* 0x0003e8000c101508 */
[----:B------:R1:W-:Y:S04]  /*2aa0*/  STG.E.U16 desc[UR8][R8.64+0x6], R12 ;  /* 0x0000060c08007986 */ /* 0x0003e8000c101508 */
[----:B------:R1:W-:Y:S04]  /*2ab0*/  STG.E.U16 desc[UR8][R8.64+0x8], R13 ;  /* 0x0000080d08007986 */ /* 0x0003e8000c101508 */
[----:B------:R1:W-:Y:S04]  /*2ac0*/  STG.E.U16 desc[UR8][R8.64+0xa], R14 ;  /* 0x00000a0e08007986 */ /* 0x0003e8000c101508 */
[----:B------:R1:W-:Y:S04]  /*2ad0*/  STG.E.U16 desc[UR8][R8.64+0xc], R15 ;  /* 0x00000c0f08007986 */ /* 0x0003e8000c101508 */
[----:B------:R1:W-:Y:S01]  /*2ae0*/  STG.E.U16 desc[UR8][R8.64+0xe], R16 ;  /* 0x00000e1008007986 */ /* 0x0003e2000c101508 */
[----:B------:R-:W-:Y:S05]  /*2af0*/  @P0 BRA `(.L_x_35) ;  /* 0xfffffffc00b00947 */ /* 0x000fea000383ffff */
.L_x_34:
[----:B------:R-:W-:Y:S05]  /*2b00*/  @!P1 EXIT ;  /* 0x000000000000994d */ /* 0x000fea0003800000 */
[----:B------:R-:W-:Y:S02]  /*2b10*/  ISETP.GE.U32.AND P0, PT, R17, 0x4, PT ;  /* 0x000000041100780c */ /* 0x000fe40003f06070 */
[----:B-1----:R-:W-:-:S04]  /*2b20*/  LOP3.LUT R11, R3, 0x3, RZ, 0xc0, !PT ;  /* 0x00000003030b7812 */ /* 0x002fc800078ec0ff */
[----:B------:R-:W-:-:S07]  /*2b30*/  ISETP.NE.AND P1, PT, R11, RZ, PT ;  /* 0x000000ff0b00720c */ /* 0x000fce0003f25270 */
[----:B------:R-:W-:Y:S06]  /*2b40*/  @!P0 BRA `(.L_x_36) ;  /* 0x0000000000308947 */ /* 0x000fec0003800000 */
[----:B------:R-:W0:Y:S01]  /*2b50*/  LDC.64 R6, c[0x0][0x398] ;  /* 0x0000e600ff067b82 */ /* 0x000e220000000a00 */
[----:B------:R-:W-:Y:S01]  /*2b60*/  IMAD R5, R4, R3, R2 ;  /* 0x0000000304057224 */ /* 0x000fe200078e0202 */
[----:B--2---:R-:W-:Y:S02]  /*2b70*/  F2FP.F16.F32.PACK_AB R8, RZ, R0 ;  /* 0x00000000ff08723e */ /* 0x004fe400000000ff */
[----:B------:R-:W-:Y:S02]  /*2b80*/  IADD3 R2, PT, PT, R2, 0x4, RZ ;  /* 0x0000000402027810 */ /* 0x000fe40007ffe0ff */
[C---:B------:R-:W-:Y:S02]  /*2b90*/  PRMT R9, R8.reuse, 0x7610, R9 ;  /* 0x0000761008097816 */ /* 0x040fe40000000009 */
[C---:B------:R-:W-:Y:S01]  /*2ba0*/  PRMT R10, R8.reuse, 0x7610, R10 ;  /* 0x00007610080a7816 */ /* 0x040fe2000000000a */
[----:B0-----:R-:W-:Y:S01]  /*2bb0*/  IMAD.WIDE R6, R5, 0x2, R6 ;  /* 0x0000000205067825 */ /* 0x001fe200078e0206 */
[----:B------:R-:W-:-:S04]  /*2bc0*/  PRMT R5, R8, 0x7610, R5 ;  /* 0x0000761008057816 */ /* 0x000fc80000000005 */
[----:B------:R0:W-:Y:S04]  /*2bd0*/  STG.E.U16 desc[UR8][R6.64], R8 ;  /* 0x0000000806007986 */ /* 0x0001e8000c101508 */
[----:B------:R0:W-:Y:S04]  /*2be0*/  STG.E.U16 desc[UR8][R6.64+0x2], R5 ;  /* 0x0000020506007986 */ /* 0x0001e8000c101508 */
[----:B------:R0:W-:Y:S04]  /*2bf0*/  STG.E.U16 desc[UR8][R6.64+0x4], R9 ;  /* 0x0000040906007986 */ /* 0x0001e8000c101508 */
[----:B------:R0:W-:Y:S02]  /*2c00*/  STG.E.U16 desc[UR8][R6.64+0x6], R10 ;  /* 0x0000060a06007986 */ /* 0x0001e4000c101508 */
.L_x_36:
[----:B------:R-:W-:Y:S05]  /*2c10*/  @!P1 EXIT ;  /* 0x000000000000994d */ /* 0x000fea0003800000 */
[----:B------:R-:W-:Y:S02]  /*2c20*/  ISETP.NE.AND P1, PT, R11, 0x1, PT ;  /* 0x000000010b00780c */ /* 0x000fe40003f25270 */
[----:B0-----:R-:W-:-:S04]  /*2c30*/  LOP3.LUT R5, R3, 0x1, RZ, 0xc0, !PT ;  /* 0x0000000103057812 */ /* 0x001fc800078ec0ff */
[----:B------:R-:W-:-:S07]  /*2c40*/  ISETP.NE.U32.AND P0, PT, R5, 0x1, PT ;  /* 0x000000010500780c */ /* 0x000fce0003f05070 */
[----:B------:R-:W-:Y:S06]  /*2c50*/  @!P1 BRA `(.L_x_37) ;  /* 0x0000000000209947 */ /* 0x000fec0003800000 */
[----:B------:R-:W0:Y:S01]  /*2c60*/  LDC.64 R6, c[0x0][0x398] ;  /* 0x0000e600ff067b82 */ /* 0x000e220000000a00 */
[----:B------:R-:W-:Y:S01]  /*2c70*/  IMAD R5, R4, R3, R2 ;  /* 0x0000000304057224 */ /* 0x000fe200078e0202 */
[----:B--2---:R-:W-:Y:S02]  /*2c80*/  F2FP.F16.F32.PACK_AB R8, RZ, R0 ;  /* 0x00000000ff08723e */ /* 0x004fe400000000ff */
[----:B------:R-:W-:Y:S01]  /*2c90*/  IADD3 R2, PT, PT, R2, 0x2, RZ ;  /* 0x0000000202027810 */ /* 0x000fe20007ffe0ff */
[----:B0-----:R-:W-:Y:S01]  /*2ca0*/  IMAD.WIDE R6, R5, 0x2, R6 ;  /* 0x0000000205067825 */ /* 0x001fe200078e0206 */
[----:B------:R-:W-:-:S04]  /*2cb0*/  PRMT R5, R8, 0x7610, R5 ;  /* 0x0000761008057816 */ /* 0x000fc80000000005 */
[----:B------:R0:W-:Y:S04]  /*2cc0*/  STG.E.U16 desc[UR8][R6.64], R8 ;  /* 0x0000000806007986 */ /* 0x0001e8000c101508 */
[----:B------:R0:W-:Y:S02]  /*2cd0*/  STG.E.U16 desc[UR8][R6.64+0x2], R5 ;  /* 0x0000020506007986 */ /* 0x0001e4000c101508 */
.L_x_37:
[----:B------:R-:W-:Y:S05]  /*2ce0*/  @P0 EXIT ;  /* 0x000000000000094d */ /* 0x000fea0003800000 */
[----:B0-----:R-:W0:Y:S01]  /*2cf0*/  LDC.64 R6, c[0x0][0x398] ;  /* 0x0000e600ff067b82 */ /* 0x001e220000000a00 */
[----:B------:R-:W-:Y:S01]  /*2d00*/  IMAD R3, R4, R3, R2 ;  /* 0x0000000304037224 */ /* 0x000fe200078e0202 */
[----:B------:R-:W-:-:S03]  /*2d10*/  F2FP.F16.F32.PACK_AB R0, RZ, R0 ;  /* 0x00000000ff00723e */ /* 0x000fc600000000ff */
[----:B0-----:R-:W-:-:S05]  /*2d20*/  IMAD.WIDE R2, R3, 0x2, R6 ;  /* 0x0000000203027825 */ /* 0x001fca00078e0206 */
[----:B------:R-:W-:Y:S01]  /*2d30*/  STG.E.U16 desc[UR8][R2.64], R0 ;  /* 0x0000000002007986 */ /* 0x000fe2000c101508 */
[----:B------:R-:W-:Y:S05]  /*2d40*/  EXIT ;  /* 0x000000000000794d */ /* 0x000fea0003800000 */
.L_x_24:
        /* <DEDUP_REMOVED lines=13> */
.L_x_39:
[----:B------:R-:W-:Y:S05]  /*2e20*/  BSYNC.RECONVERGENT B0 ;  /* 0x0000000000007941 */ /* 0x000fea0003800200 */
.L_x_38:
        /* <DEDUP_REMOVED lines=11> */
.L_x_41:
        /* <DEDUP_REMOVED lines=20> */
.L_x_40:
        /* <DEDUP_REMOVED lines=17> */
.L_x_42:
        /* <DEDUP_REMOVED lines=13> */
.L_x_43:
[----:B------:R-:W-:Y:S05]  /*3200*/  @P1 EXIT ;  /* 0x000000000000194d */ /* 0x000fea0003800000 */
[----:B0-----:R-:W0:Y:S01]  /*3210*/  LDC.64 R6, c[0x0][0x398] ;  /* 0x0000e600ff067b82 */ /* 0x001e220000000a00 */
[----:B------:R-:W-:Y:S01]  /*3220*/  IMAD R3, R4, R3, R2 ;  /* 0x0000000304037224 */ /* 0x000fe200078e0202 */
[----:B------:R-:W-:-:S03]  /*3230*/  F2FP.F16.F32.PACK_AB R0, RZ, R0 ;  /* 0x00000000ff00723e */ /* 0x000fc600000000ff */
[----:B0-----:R-:W-:-:S05]  /*3240*/  IMAD.WIDE R2, R3, 0x2, R6 ;  /* 0x0000000203027825 */ /* 0x001fca00078e0206 */
[----:B------:R-:W-:Y:S01]  /*3250*/  STG.E.U16 desc[UR8][R2.64], R0 ;  /* 0x0000000002007986 */ /* 0x000fe2000c101508 */
[----:B------:R-:W-:Y:S05]  /*3260*/  EXIT ;  /* 0x000000000000794d */ /* 0x000fea0003800000 */
        .weak           $__internal_0_$__cuda_sm3x_div_rn_noftz_f32_slowpath
        .type           $__internal_0_$__cuda_sm3x_div_rn_noftz_f32_slowpath,@function
        .size           $__internal_0_$__cuda_sm3x_div_rn_noftz_f32_slowpath,(.L_x_56 - $__internal_0_$__cuda_sm3x_div_rn_noftz_f32_slowpath)
$__internal_0_$__cuda_sm3x_div_rn_noftz_f32_slowpath:
[----:B------:R-:W-:Y:S01]  /*3270*/  SHF.R.U32.HI R10, RZ, 0x17, R3 ;  /* 0x00000017ff0a7819 */ /* 0x000fe20000011603 */
[----:B------:R-:W-:Y:S01]  /*3280*/  BSSY.RECONVERGENT B1, `(.L_x_44) ;  /* 0x0000062000017945 */ /* 0x000fe20003800200 */
[----:B------:R-:W-:Y:S02]  /*3290*/  SHF.R.U32.HI R9, RZ, 0x17, R0 ;  /* 0x00000017ff097819 */ /* 0x000fe40000011600 */
[----:B------:R-:W-:Y:S02]  /*32a0*/  LOP3.LUT R10, R10, 0xff, RZ, 0xc0, !PT ;  /* 0x000000ff0a0a7812 */ /* 0x000fe400078ec0ff */
[----:B------:R-:W-:Y:S02]  /*32b0*/  LOP3.LUT R17, R9, 0xff, RZ, 0xc0, !PT ;  /* 0x000000ff09117812 */ /* 0x000fe400078ec0ff */
[----:B------:R-:W-:Y:S02]  /*32c0*/  IADD3 R13, PT, PT, R10, -0x1, RZ ;  /* 0xffffffff0a0d7810 */ /* 0x000fe40007ffe0ff */
[----:B------:R-:W-:-:S02]  /*32d0*/  IADD3 R11, PT, PT, R17, -0x1, RZ ;  /* 0xffffffff110b7810 */ /* 0x000fc40007ffe0ff */
[----:B------:R-:W-:-:S04]  /*32e0*/  ISETP.GT.U32.AND P0, PT, R13, 0xfd, PT ;  /* 0x000000fd0d00780c */ /* 0x000fc80003f04070 */
[----:B------:R-:W-:-:S13]  /*32f0*/  ISETP.GT.U32.OR P0, PT, R11, 0xfd, P0 ;  /* 0x000000fd0b00780c */ /* 0x000fda0000704470 */
[----:B------:R-:W-:Y:S01]  /*3300*/  @!P0 MOV R9, RZ ;  /* 0x000000ff00098202 */ /* 0x000fe20000000f00 */
[----:B------:R-:W-:Y:S06]  /*3310*/  @!P0 BRA `(.L_x_45) ;  /* 0x00000000005c8947 */ /* 0x000fec0003800000 */
[----:B------:R-:W-:Y:S02]  /*3320*/  FSETP.GTU.FTZ.AND P0, PT, |R0|, +INF , PT ;  /* 0x7f8000000000780b */ /* 0x000fe40003f1c200 */
[----:B------:R-:W-:-:S04]  /*3330*/  FSETP.GTU.FTZ.AND P1, PT, |R3|, +INF , PT ;  /* 0x7f8000000300780b */ /* 0x000fc80003f3c200 */
[----:B------:R-:W-:-:S13]  /*3340*/  PLOP3.LUT P0, PT, P0, P1, PT, 0xf8, 0x8f ;  /* 0x00000000008f781c */ /* 0x000fda0000703f70 */
[----:B------:R-:W-:Y:S05]  /*3350*/  @P0 BRA `(.L_x_46) ;  /* 0x00000004004c0947 */ /* 0x000fea0003800000 */
[----:B------:R-:W-:-:S13]  /*3360*/  LOP3.LUT P0, RZ, R3, 0x7fffffff, R0, 0xc8, !PT ;  /* 0x7fffffff03ff7812 */ /* 0x000fda000780c800 */
[----:B------:R-:W-:Y:S05]  /*3370*/  @!P0 BRA `(.L_x_47) ;  /* 0x00000004003c8947 */ /* 0x000fea0003800000 */
[C---:B------:R-:W-:Y:S02]  /*3380*/  FSETP.NEU.FTZ.AND P2, PT, |R0|.reuse, +INF , PT ;  /* 0x7f8000000000780b */ /* 0x040fe40003f5d200 */
[----:B------:R-:W-:Y:S02]  /*3390*/  FSETP.NEU.FTZ.AND P1, PT, |R3|, +INF , PT ;  /* 0x7f8000000300780b */ /* 0x000fe40003f3d200 */
[----:B------:R-:W-:-:S11]  /*33a0*/  FSETP.NEU.FTZ.AND P0, PT, |R0|, +INF , PT ;  /* 0x7f8000000000780b */ /* 0x000fd60003f1d200 */
[----:B------:R-:W-:Y:S05]  /*33b0*/  @!P1 BRA !P2, `(.L_x_47) ;  /* 0x00000004002c9947 */ /* 0x000fea0005000000 */
[----:B------:R-:W-:-:S04]  /*33c0*/  LOP3.LUT P2, RZ, R0, 0x7fffffff, RZ, 0xc0, !PT ;  /* 0x7fffffff00ff7812 */ /* 0x000fc8000784c0ff */
[----:B------:R-:W-:-:S13]  /*33d0*/  PLOP3.LUT P1, PT, P1, P2, PT, 0x2f, 0xf2 ;  /* 0x0000000000f2781c */ /* 0x000fda0000f24577 */
[----:B------:R-:W-:Y:S05]  /*33e0*/  @P1 BRA `(.L_x_48) ;  /* 0x0000000400181947 */ /* 0x000fea0003800000 */
[----:B------:R-:W-:-:S04]  /*33f0*/  LOP3.LUT P1, RZ, R3, 0x7fffffff, RZ, 0xc0, !PT ;  /* 0x7fffffff03ff7812 */ /* 0x000fc8000782c0ff */
[----:B------:R-:W-:-:S13]  /*3400*/  PLOP3.LUT P0, PT, P0, P1, PT, 0x2f, 0xf2 ;  /* 0x0000000000f2781c */ /* 0x000fda0000702577 */
[----:B------:R-:W-:Y:S05]  /*3410*/  @P0 BRA `(.L_x_49) ;  /* 0x0000000400000947 */ /* 0x000fea0003800000 */
[----:B------:R-:W-:Y:S02]  /*3420*/  ISETP.GE.AND P0, PT, R11, RZ, PT ;  /* 0x000000ff0b00720c */ /* 0x000fe40003f06270 */
[----:B------:R-:W-:-:S11]  /*3430*/  ISETP.GE.AND P1, PT, R13, RZ, PT ;  /* 0x000000ff0d00720c */ /* 0x000fd60003f26270 */
[----:B------:R-:W-:Y:S01]  /*3440*/  @P0 MOV R9, RZ ;  /* 0x000000ff00090202 */ /* 0x000fe20000000f00 */
[----:B------:R-:W-:Y:S01]  /*3450*/  @!P0 FFMA R0, R0, 1.84467440737095516160e+19, RZ ;  /* 0x5f80000000008823 */ /* 0x000fe200000000ff */
[----:B------:R-:W-:Y:S01]  /*3460*/  @!P0 MOV R9, 0xffffffc0 ;  /* 0xffffffc000098802 */ /* 0x000fe20000000f00 */
[----:B------:R-:W-:-:S03]  /*3470*/  @!P1 FFMA R3, R3, 1.84467440737095516160e+19, RZ ;  /* 0x5f80000003039823 */ /* 0x000fc600000000ff */
[----:B------:R-:W-:-:S07]  /*3480*/  @!P1 IADD3 R9, PT, PT, R9, 0x40, RZ ;  /* 0x0000004009099810 */ /* 0x000fce0007ffe0ff */
.L_x_45:
[----:B------:R-:W-:Y:S01]  /*3490*/  LEA R14, R10, 0xc0800000, 0x17 ;  /* 0xc08000000a0e7811 */ /* 0x000fe200078eb8ff */
[----:B------:R-:W-:Y:S03]  /*34a0*/  BSSY.RECONVERGENT B2, `(.L_x_50) ;  /* 0x0000036000027945 */ /* 0x000fe60003800200 */
[----:B------:R-:W-:Y:S02]  /*34b0*/  IADD3 R14, PT, PT, -R14, R3, RZ ;  /* 0x000000030e0e7210 */ /* 0x000fe40007ffe1ff */
[----:B------:R-:W-:Y:S02]  /*34c0*/  IADD3 R3, PT, PT, R17, -0x7f, RZ ;  /* 0xffffff8111037810 */ /* 0x000fe40007ffe0ff */
[----:B------:R-:W0:Y:S01]  /*34d0*/  MUFU.RCP R11, R14 ;  /* 0x0000000e000b7308 */ /* 0x000e220000001000 */
[----:B------:R-:W-:Y:S01]  /*34e0*/  FADD.FTZ R13, -R14, -RZ ;  /* 0x800000ff0e0d7221 */ /* 0x000fe20000010100 */
[C---:B------:R-:W-:Y:S01]  /*34f0*/  IADD3 R10, PT, PT, R3.reuse, 0x7f, -R10 ;  /* 0x0000007f030a7810 */ /* 0x040fe20007ffe80a */
[----:B------:R-:W-:-:S03]  /*3500*/  IMAD R0, R3, -0x800000, R0 ;  /* 0xff80000003007824 */ /* 0x000fc600078e0200 */
[----:B------:R-:W-:Y:S01]  /*3510*/  IADD3 R10, PT, PT, R10, R9, RZ ;  /* 0x000000090a0a7210 */ /* 0x000fe20007ffe0ff */
[----:B0-----:R-:W-:-:S04]  /*3520*/  FFMA R18, R11, R13, 1 ;  /* 0x3f8000000b127423 */ /* 0x001fc8000000000d */
[----:B------:R-:W-:-:S04]  /*3530*/  FFMA R20, R11, R18, R11 ;  /* 0x000000120b147223 */ /* 0x000fc8000000000b */
[----:B------:R-:W-:-:S04]  /*3540*/  FFMA R11, R0, R20, RZ ;  /* 0x00000014000b7223 */ /* 0x000fc800000000ff */
[----:B------:R-:W-:-:S04]  /*3550*/  FFMA R18, R13, R11, R0 ;  /* 0x0000000b0d127223 */ /* 0x000fc80000000000 */
[----:B------:R-:W-:-:S04]  /*3560*/  FFMA R11, R20, R18, R11 ;  /* 0x00000012140b7223 */ /* 0x000fc8000000000b */
[----:B------:R-:W-:-:S04]  /*3570*/  FFMA R18, R13, R11, R0 ;  /* 0x0000000b0d127223 */ /* 0x000fc80000000000 */
[----:B------:R-:W-:-:S05]  /*3580*/  FFMA R0, R20, R18, R11 ;  /* 0x0000001214007223 */ /* 0x000fca000000000b */
[----:B------:R-:W-:-:S04]  /*3590*/  SHF.R.U32.HI R3, RZ, 0x17, R0 ;  /* 0x00000017ff037819 */ /* 0x000fc80000011600 */
[----:B------:R-:W-:-:S04]  /*35a0*/  LOP3.LUT R3, R3, 0xff, RZ, 0xc0, !PT ;  /* 0x000000ff03037812 */ /* 0x000fc800078ec0ff */
[----:B------:R-:W-:-:S04]  /*35b0*/  IADD3 R13, PT, PT, R3, R10, RZ ;  /* 0x0000000a030d7210 */ /* 0x000fc80007ffe0ff */
[----:B------:R-:W-:-:S04]  /*35c0*/  IADD3 R3, PT, PT, R13, -0x1, RZ ;  /* 0xffffffff0d037810 */ /* 0x000fc80007ffe0ff */
[----:B------:R-:W-:-:S13]  /*35d0*/  ISETP.GE.U32.AND P0, PT, R3, 0xfe, PT ;  /* 0x000000fe0300780c */ /* 0x000fda0003f06070 */
[----:B------:R-:W-:Y:S05]  /*35e0*/  @!P0 BRA `(.L_x_51) ;  /* 0x0000000000808947 */ /* 0x000fea0003800000 */
[----:B------:R-:W-:-:S13]  /*35f0*/  ISETP.GT.AND P0, PT, R13, 0xfe, PT ;  /* 0x000000fe0d00780c */ /* 0x000fda0003f04270 */
[----:B------:R-:W-:Y:S05]  /*3600*/  @P0 BRA `(.L_x_52) ;  /* 0x00000000006c0947 */ /* 0x000fea0003800000 */
[----:B------:R-:W-:-:S13]  /*3610*/  ISETP.GE.AND P0, PT, R13, 0x1, PT ;  /* 0x000000010d00780c */ /* 0x000fda0003f06270 */
[----:B------:R-:W-:Y:S05]  /*3620*/  @P0 BRA `(.L_x_53) ;  /* 0x0000000000740947 */ /* 0x000fea0003800000 */
[----:B------:R-:W-:Y:S02]  /*3630*/  ISETP.GE.AND P0, PT, R13, -0x18, PT ;  /* 0xffffffe80d00780c */ /* 0x000fe40003f06270 */
[----:B------:R-:W-:-:S11]  /*3640*/  LOP3.LUT R0, R0, 0x80000000, RZ, 0xc0, !PT ;  /* 0x8000000000007812 */ /* 0x000fd600078ec0ff */
[----:B------:R-:W-:Y:S05]  /*3650*/  @!P0 BRA `(.L_x_53) ;  /* 0x0000000000688947 */ /* 0x000fea0003800000 */
[CCC-:B------:R-:W-:Y:S01]  /*3660*/  FFMA.RZ R3, R20.reuse, R18.reuse, R11.reuse ;  /* 0x0000001214037223 */ /* 0x1c0fe2000000c00b */
[C---:B------:R-:W-:Y:S01]  /*3670*/  IADD3 R14, PT, PT, R13.reuse, 0x20, RZ ;  /* 0x000000200d0e7810 */ /* 0x040fe20007ffe0ff */
[CCC-:B------:R-:W-:Y:S01]  /*3680*/  FFMA.RM R10, R20.reuse, R18.reuse, R11.reuse ;  /* 0x00000012140a7223 */ /* 0x1c0fe2000000400b */
[----:B------:R-:W-:Y:S02]  /*3690*/  ISETP.NE.AND P2, PT, R13, RZ, PT ;  /* 0x000000ff0d00720c */ /* 0x000fe40003f45270 */
[----:B------:R-:W-:Y:S01]  /*36a0*/  LOP3.LUT R9, R3, 0x7fffff, RZ, 0xc0, !PT ;  /* 0x007fffff03097812 */ /* 0x000fe200078ec0ff */
[----:B------:R-:W-:Y:S01]  /*36b0*/  FFMA.RP R3, R20, R18, R11 ;  /* 0x0000001214037223 */ /* 0x000fe2000000800b */
[----:B------:R-:W-:Y:S02]  /*36c0*/  ISETP.NE.AND P1, PT, R13, RZ, PT ;  /* 0x000000ff0d00720c */ /* 0x000fe40003f25270 */
[----:B------:R-:W-:Y:S02]  /*36d0*/  LOP3.LUT R9, R9, 0x800000, RZ, 0xfc, !PT ;  /* 0x0080000009097812 */ /* 0x000fe400078efcff */
[----:B------:R-:W-:-:S02]  /*36e0*/  IADD3 R11, PT, PT, -R13, RZ, RZ ;  /* 0x000000ff0d0b7210 */ /* 0x000fc40007ffe1ff */
[----:B------:R-:W-:Y:S02]  /*36f0*/  SHF.L.U32 R14, R9, R14, RZ ;  /* 0x0000000e090e7219 */ /* 0x000fe400000006ff */
[----:B------:R-:W-:Y:S02]  /*3700*/  FSETP.NEU.FTZ.AND P0, PT, R3, R10, PT ;  /* 0x0000000a0300720b */ /* 0x000fe40003f1d000 */
[----:B------:R-:W-:Y:S02]  /*3710*/  SEL R10, R11, RZ, P2 ;  /* 0x000000ff0b0a7207 */ /* 0x000fe40001000000 */
[----:B------:R-:W-:Y:S02]  /*3720*/  ISETP.NE.AND P1, PT, R14, RZ, P1 ;  /* 0x000000ff0e00720c */ /* 0x000fe40000f25270 */
[----:B------:R-:W-:Y:S02]  /*3730*/  SHF.R.U32.HI R10, RZ, R10, R9 ;  /* 0x0000000aff0a7219 */ /* 0x000fe40000011609 */
[----:B------:R-:W-:-:S02]  /*3740*/  PLOP3.LUT P0, PT, P0, P1, PT, 0xf8, 0x8f ;  /* 0x00000000008f781c */ /* 0x000fc40000703f70 */
[----:B------:R-:W-:Y:S02]  /*3750*/  SHF.R.U32.HI R14, RZ, 0x1, R10 ;  /* 0x00000001ff0e7819 */ /* 0x000fe4000001160a */
[----:B------:R-:W-:-:S04]  /*3760*/  SEL R3, RZ, 0x1, !P0 ;  /* 0x00000001ff037807 */ /* 0x000fc80004000000 */
[----:B------:R-:W-:-:S04]  /*3770*/  LOP3.LUT R3, R3, 0x1, R14, 0xf8, !PT ;  /* 0x0000000103037812 */ /* 0x000fc800078ef80e */
[----:B------:R-:W-:-:S04]  /*3780*/  LOP3.LUT R3, R3, R10, RZ, 0xc0, !PT ;  /* 0x0000000a03037212 */ /* 0x000fc800078ec0ff */
[----:B------:R-:W-:-:S04]  /*3790*/  IADD3 R3, PT, PT, R14, R3, RZ ;  /* 0x000000030e037210 */ /* 0x000fc80007ffe0ff */
[----:B------:R-:W-:Y:S01]  /*37a0*/  LOP3.LUT R0, R3, R0, RZ, 0xfc, !PT ;  /* 0x0000000003007212 */ /* 0x000fe200078efcff */
[----:B------:R-:W-:Y:S06]  /*37b0*/  BRA `(.L_x_53) ;  /* 0x0000000000107947 */ /* 0x000fec0003800000 */
.L_x_52:
[----:B------:R-:W-:-:S04]  /*37c0*/  LOP3.LUT R0, R0, 0x80000000, RZ, 0xc0, !PT ;  /* 0x8000000000007812 */ /* 0x000fc800078ec0ff */
[----:B------:R-:W-:Y:S01]  /*37d0*/  LOP3.LUT R0, R0, 0x7f800000, RZ, 0xfc, !PT ;  /* 0x7f80000000007812 */ /* 0x000fe200078efcff */
[----:B------:R-:W-:Y:S06]  /*37e0*/  BRA `(.L_x_53) ;  /* 0x0000000000047947 */ /* 0x000fec0003800000 */
.L_x_51:
[----:B------:R-:W-:-:S07]  /*37f0*/  LEA R0, R10, R0, 0x17 ;  /* 0x000000000a007211 */ /* 0x000fce00078eb8ff */
.L_x_53:
[----:B------:R-:W-:Y:S05]  /*3800*/  BSYNC.RECONVERGENT B2 ;  /* 0x0000000000027941 */ /* 0x000fea0003800200 */
.L_x_50:
[----:B------:R-:W-:Y:S05]  /*3810*/  BRA `(.L_x_54) ;  /* 0x0000000000207947 */ /* 0x000fea0003800000 */
.L_x_49:
[----:B------:R-:W-:-:S04]  /*3820*/  LOP3.LUT R0, R3, 0x80000000, R0, 0x48, !PT ;  /* 0x8000000003007812 */ /* 0x000fc800078e4800 */
[----:B------:R-:W-:Y:S01]  /*3830*/  LOP3.LUT R0, R0, 0x7f800000, RZ, 0xfc, !PT ;  /* 0x7f80000000007812 */ /* 0x000fe200078efcff */
[----:B------:R-:W-:Y:S06]  /*3840*/  BRA `(.L_x_54) ;  /* 0x0000000000147947 */ /* 0x000fec0003800000 */
.L_x_48:
[----:B------:R-:W-:Y:S01]  /*3850*/  LOP3.LUT R0, R3, 0x80000000, R0, 0x48, !PT ;  /* 0x8000000003007812 */ /* 0x000fe200078e4800 */
[----:B------:R-:W-:Y:S06]  /*3860*/  BRA `(.L_x_54) ;  /* 0x00000000000c7947 */ /* 0x000fec0003800000 */
.L_x_47:
[----:B------:R-:W0:Y:S01]  /*3870*/  MUFU.RSQ R0, -QNAN ;  /* 0xffc0000000007908 */ /* 0x000e220000001400 */
[----:B------:R-:W-:Y:S05]  /*3880*/  BRA `(.L_x_54) ;  /* 0x0000000000047947 */ /* 0x000fea0003800000 */
.L_x_46:
[----:B------:R-:W-:-:S07]  /*3890*/  FADD.FTZ R0, R0, R3 ;  /* 0x0000000300007221 */ /* 0x000fce0000010000 */
.L_x_54:
[----:B------:R-:W-:Y:S05]  /*38a0*/  BSYNC.RECONVERGENT B1 ;  /* 0x0000000000017941 */ /* 0x000fea0003800200 */
.L_x_44:
[----:B------:R-:W-:-:S04]  /*38b0*/  HFMA2 R9, -RZ, RZ, 0, 0 ;  /* 0x00000000ff097431 */ /* 0x000fc800000001ff */
[----:B0-----:R-:W-:Y:S05]  /*38c0*/  RET.REL.NODEC R8 `(_Z22paged_attention_kernelPK6__halfS1_S1_PS_PKiiiif) ;  /* 0xffffffc408cc7950 */ /* 0x001fea0003c3ffff */
.L_x_55:
[----:B------:R-:W-:-:S00]  /*38d0*/  BRA `(.L_x_55) ;  /* 0xfffffffc00fc7947 */ /* 0x000fc0000383ffff */
[----:B------:R-:W-:-:S00]  /*38e0*/  NOP ;  /* 0x0000000000007918 */ /* 0x000fc00000000000 */
        /* <DEDUP_REMOVED lines=9> */
.L_x_56:


//--------------------- .nv.shared.reserved.0     --------------------------
	.section	.nv.shared.reserved.0,"aw",@nobits
	.weak		__nv_reservedSMEM_offset_0_alias
	.size		__nv_reservedSMEM_offset_0_alias, 0, 64
	.other		__nv_reservedSMEM_offset_0_alias,@"STO_CUDA_RESERVED_SHARED STV_DEFAULT"
__nv_reservedSMEM_offset_0_alias:
	.zero		0
	.zero		64


//--------------------- .nv.constant0._Z22paged_attention_kernelPK6__halfS1_S1_PS_PKiiiif --------------------------
	.section	.nv.constant0._Z22paged_attention_kernelPK6__halfS1_S1_PS_PKiiiif,"a",@progbits
	.sectionflags	@""
	.align	4
.nv.constant0._Z22paged_attention_kernelPK6__halfS1_S1_PS_PKiiiif:
	.zero		952


//--------------------- SYMBOLS --------------------------

	.type		.nv.reservedSmem.offset0,@object
	.size		.nv.reservedSmem.offset0,0x4
